	.target	sm_90a

	.elftype	@"ET_EXEC"


//--------------------- .note.nv.tkinfo           --------------------------
	.section	.note.nv.tkinfo,"",@"SHT_NOTE"
	.sectionflags	@"SHF_NOTE_NV_TKINFO"
	.tkinfo
        /*0018*/ 	.word	0x00000002
        /*0030*/ 	.string	""
        /*0030*/ 	.string	"ptxas"
        /*0030*/ 	.string	"Cuda compilation tools, release 13.0, V13.0.88"
        /*0030*/ 	.string	"Build cuda_13.0.r13.0/compiler.36424714_0"
        /*0030*/ 	.string	"-arch sm_90a -m 64 "



//--------------------- .note.nv.cuinfo           --------------------------
	.section	.note.nv.cuinfo,"",@"SHT_NOTE"
	.sectionflags	@"SHF_NOTE_NV_CUINFO"
        /*0018*/ 	.short	0x0002
        /*001a*/ 	.short	0x005a
        /*001c*/ 	.short	0x0082
	.zero		2


//--------------------- .nv.info                  --------------------------
	.section	.nv.info,"",@"SHT_CUDA_INFO"
	.align	4


	//----- nvinfo : EIATTR_REGCOUNT
	.align		4
        /*0000*/ 	.byte	0x04, 0x2f
        /*0002*/ 	.short	(.L_15 - .L_14)
	.align		4
.L_14:
        /*0004*/ 	.word	index@(_ZN7cutlass13device_kernelINS_4gemm6kernel13GemmUniversalIN4cute5tupleIJiiiiEEENS1_10collective13CollectiveMmaINS1_34MainloopSm90TmaGmmaWarpSpecializedILi4ENS5_IJNS4_1CILi1EEENSA_ILi2EEESB_EEENS1_35KernelTmaWarpSpecializedCooperativeEEENS5_IJNSA_ILi256EEENSA_ILi128EEENSA_ILi32EEEEEENS_10tfloat32_tENS5_IJlSB_lEEESK_SL_NS4_8TiledMMAINS4_8MMA_AtomIJNS4_4SM904GMMA30MMA_64x128x8_F32TF32TF32_SS_TNILNSP_7ScaleInE1ELSR_1EEEEEENS4_6LayoutINS5_IJSC_SB_SB_EEENS5_IJSB_NSA_ILi0EEESW_EEEEENS5_IJNS4_10UnderscoreESZ_SZ_EEEEENS4_23SM90_TMA_LOAD_MULTICASTENS4_14ComposedLayoutINS4_7SwizzleILi3ELi4ELi3EEENS4_18smem_ptr_flag_bitsILi32EEENSU_INS5_IJNSA_ILi8EEESI_EEENS5_IJSI_SB_EEEEEEEvNS4_8identityENS4_13SM90_TMA_LOADES1C_vS1D_EENS_8epilogue10collective6detail29Sm90TmaWarpSpecializedAdapterINS1H_15DefaultEpilogueISK_SL_SL_NS1G_6thread17LinearCombinationISK_Li1EffLNS1L_9ScaleType4KindE0ELNS_15FloatRoundStyleE2ESK_EENS1_15EpilogueDefaultEEEEEvvEEEEvNT_6ParamsE)
        /*0008*/ 	.word	0x000000a8


	//----- nvinfo : EIATTR_FRAME_SIZE
	.align		4
.L_15:
        /*000c*/ 	.byte	0x04, 0x11
        /*000e*/ 	.short	(.L_17 - .L_16)
	.align		4
.L_16:
        /*0010*/ 	.word	index@(_ZN7cutlass13device_kernelINS_4gemm6kernel13GemmUniversalIN4cute5tupleIJiiiiEEENS1_10collective13CollectiveMmaINS1_34MainloopSm90TmaGmmaWarpSpecializedILi4ENS5_IJNS4_1CILi1EEENSA_ILi2EEESB_EEENS1_35KernelTmaWarpSpecializedCooperativeEEENS5_IJNSA_ILi256EEENSA_ILi128EEENSA_ILi32EEEEEENS_10tfloat32_tENS5_IJlSB_lEEESK_SL_NS4_8TiledMMAINS4_8MMA_AtomIJNS4_4SM904GMMA30MMA_64x128x8_F32TF32TF32_SS_TNILNSP_7ScaleInE1ELSR_1EEEEEENS4_6LayoutINS5_IJSC_SB_SB_EEENS5_IJSB_NSA_ILi0EEESW_EEEEENS5_IJNS4_10UnderscoreESZ_SZ_EEEEENS4_23SM90_TMA_LOAD_MULTICASTENS4_14ComposedLayoutINS4_7SwizzleILi3ELi4ELi3EEENS4_18smem_ptr_flag_bitsILi32EEENSU_INS5_IJNSA_ILi8EEESI_EEENS5_IJSI_SB_EEEEEEEvNS4_8identityENS4_13SM90_TMA_LOADES1C_vS1D_EENS_8epilogue10collective6detail29Sm90TmaWarpSpecializedAdapterINS1H_15DefaultEpilogueISK_SL_SL_NS1G_6thread17LinearCombinationISK_Li1EffLNS1L_9ScaleType4KindE0ELNS_15FloatRoundStyleE2ESK_EENS1_15EpilogueDefaultEEEEEvvEEEEvNT_6ParamsE)
        /*0014*/ 	.word	0x00000000


	//----- nvinfo : EIATTR_MIN_STACK_SIZE
	.align		4
.L_17:
        /*0018*/ 	.byte	0x04, 0x12
        /*001a*/ 	.short	(.L_19 - .L_18)
	.align		4
.L_18:
        /*001c*/ 	.word	index@(_ZN7cutlass13device_kernelINS_4gemm6kernel13GemmUniversalIN4cute5tupleIJiiiiEEENS1_10collective13CollectiveMmaINS1_34MainloopSm90TmaGmmaWarpSpecializedILi4ENS5_IJNS4_1CILi1EEENSA_ILi2EEESB_EEENS1_35KernelTmaWarpSpecializedCooperativeEEENS5_IJNSA_ILi256EEENSA_ILi128EEENSA_ILi32EEEEEENS_10tfloat32_tENS5_IJlSB_lEEESK_SL_NS4_8TiledMMAINS4_8MMA_AtomIJNS4_4SM904GMMA30MMA_64x128x8_F32TF32TF32_SS_TNILNSP_7ScaleInE1ELSR_1EEEEEENS4_6LayoutINS5_IJSC_SB_SB_EEENS5_IJSB_NSA_ILi0EEESW_EEEEENS5_IJNS4_10UnderscoreESZ_SZ_EEEEENS4_23SM90_TMA_LOAD_MULTICASTENS4_14ComposedLayoutINS4_7SwizzleILi3ELi4ELi3EEENS4_18smem_ptr_flag_bitsILi32EEENSU_INS5_IJNSA_ILi8EEESI_EEENS5_IJSI_SB_EEEEEEEvNS4_8identityENS4_13SM90_TMA_LOADES1C_vS1D_EENS_8epilogue10collective6detail29Sm90TmaWarpSpecializedAdapterINS1H_15DefaultEpilogueISK_SL_SL_NS1G_6thread17LinearCombinationISK_Li1EffLNS1L_9ScaleType4KindE0ELNS_15FloatRoundStyleE2ESK_EENS1_15EpilogueDefaultEEEEEvvEEEEvNT_6ParamsE)
        /*0020*/ 	.word	0x00000000
.L_19:


//--------------------- .nv.compat                --------------------------
	.section	.nv.compat,"",@"SHT_CUDA_COMPAT_INFO"
	.align	4
        /*0000*/ 	.byte	0x02, 0x09, 0x01, 0x00, 0x02, 0x02, 0x04, 0x00, 0x02, 0x05, 0x05, 0x00, 0x03, 0x07, 0x01, 0x01
        /*0010*/ 	.byte	0x02, 0x03, 0x01, 0x00, 0x02, 0x06, 0x01, 0x00, 0x04, 0x0b, 0x08, 0x00, 0x00, 0x00, 0x00, 0x00
        /*0020*/ 	.byte	0x00, 0x00, 0x00, 0x00


//--------------------- .nv.info._ZN7cutlass13device_kernelINS_4gemm6kernel13GemmUniversalIN4cute5tupleIJiiiiEEENS1_10collective13CollectiveMmaINS1_34MainloopSm90TmaGmmaWarpSpecializedILi4ENS5_IJNS4_1CILi1EEENSA_ILi2EEESB_EEENS1_35KernelTmaWarpSpecializedCooperativeEEENS5_IJNSA_ILi256EEENSA_ILi128EEENSA_ILi32EEEEEENS_10tfloat32_tENS5_IJlSB_lEEESK_SL_NS4_8TiledMMAINS4_8MMA_AtomIJNS4_4SM904GMMA30MMA_64x128x8_F32TF32TF32_SS_TNILNSP_7ScaleInE1ELSR_1EEEEEENS4_6LayoutINS5_IJSC_SB_SB_EEENS5_IJSB_NSA_ILi0EEESW_EEEEENS5_IJNS4_10UnderscoreESZ_SZ_EEEEENS4_23SM90_TMA_LOAD_MULTICASTENS4_14ComposedLayoutINS4_7SwizzleILi3ELi4ELi3EEENS4_18smem_ptr_flag_bitsILi32EEENSU_INS5_IJNSA_ILi8EEESI_EEENS5_IJSI_SB_EEEEEEEvNS4_8identityENS4_13SM90_TMA_LOADES1C_vS1D_EENS_8epilogue10collective6detail29Sm90TmaWarpSpecializedAdapterINS1H_15DefaultEpilogueISK_SL_SL_NS1G_6thread17LinearCombinationISK_Li1EffLNS1L_9ScaleType4KindE0ELNS_15FloatRoundStyleE2ESK_EENS1_15EpilogueDefaultEEEEEvvEEEEvNT_6ParamsE --------------------------
	.section	.nv.info._ZN7cutlass13device_kernelINS_4gemm6kernel13GemmUniversalIN4cute5tupleIJiiiiEEENS1_10collective13CollectiveMmaINS1_34MainloopSm90TmaGmmaWarpSpecializedILi4ENS5_IJNS4_1CILi1EEENSA_ILi2EEESB_EEENS1_35KernelTmaWarpSpecializedCooperativeEEENS5_IJNSA_ILi256EEENSA_ILi128EEENSA_ILi32EEEEEENS_10tfloat32_tENS5_IJlSB_lEEESK_SL_NS4_8TiledMMAINS4_8MMA_AtomIJNS4_4SM904GMMA30MMA_64x128x8_F32TF32TF32_SS_TNILNSP_7ScaleInE1ELSR_1EEEEEENS4_6LayoutINS5_IJSC_SB_SB_EEENS5_IJSB_NSA_ILi0EEESW_EEEEENS5_IJNS4_10UnderscoreESZ_SZ_EEEEENS4_23SM90_TMA_LOAD_MULTICASTENS4_14ComposedLayoutINS4_7SwizzleILi3ELi4ELi3EEENS4_18smem_ptr_flag_bitsILi32EEENSU_INS5_IJNSA_ILi8EEESI_EEENS5_IJSI_SB_EEEEEEEvNS4_8identityENS4_13SM90_TMA_LOADES1C_vS1D_EENS_8epilogue10collective6detail29Sm90TmaWarpSpecializedAdapterINS1H_15DefaultEpilogueISK_SL_SL_NS1G_6thread17LinearCombinationISK_Li1EffLNS1L_9ScaleType4KindE0ELNS_15FloatRoundStyleE2ESK_EENS1_15EpilogueDefaultEEEEEvvEEEEvNT_6ParamsE,"",@"SHT_CUDA_INFO"
	.sectionflags	@""
	.align	4


	//----- nvinfo : EIATTR_CUDA_API_VERSION
	.align		4
        /*0000*/ 	.byte	0x04, 0x37
        /*0002*/ 	.short	(.L_21 - .L_20)
.L_20:
        /*0004*/ 	.word	0x00000082


	//----- nvinfo : EIATTR_KPARAM_INFO
	.align		4
.L_21:
        /*0008*/ 	.byte	0x04, 0x17
        /*000a*/ 	.short	(.L_23 - .L_22)
.L_22:
        /*000c*/ 	.word	0x00000000
        /*0010*/ 	.short	0x0000
        /*0012*/ 	.short	0x0070
        /*0014*/ 	.byte	0x00, 0xf0, 0x01, 0x10


	//----- nvinfo : EIATTR_SPARSE_MMA_MASK
	.align		4
.L_23:
        /*0018*/ 	.byte	0x03, 0x50
        /*001a*/ 	.short	0x0000


	//----- nvinfo : EIATTR_MAXREG_COUNT
	.align		4
        /*001c*/ 	.byte	0x03, 0x1b
        /*001e*/ 	.short	0x00a8


	//----- nvinfo : EIATTR_NUM_BARRIERS
	.align		4
        /*0020*/ 	.byte	0x02, 0x4c
        /*0022*/ 	.byte	0x01
	.zero		1


	//----- nvinfo : EIATTR_EXTERNS
	.align		4
        /*0024*/ 	.byte	0x04, 0x0f
        /*0026*/ 	.short	(.L_25 - .L_24)


	//   ....[0]....
	.align		4
.L_24:
        /*0028*/ 	.word	index@(__assertfail)


	//----- nvinfo : EIATTR_MERCURY_ISA_VERSION
	.align		4
.L_25:
        /*002c*/ 	.byte	0x03, 0x5f
        /*002e*/ 	.short	0x0101


	//----- nvinfo : EIATTR_INT_WARP_WIDE_INSTR_OFFSETS
	.align		4
        /*0030*/ 	.byte	0x04, 0x31
        /*0032*/ 	.short	(.L_27 - .L_26)


	//   ....[0]....
.L_26:
        /*0034*/ 	.word	0x00000420


	//   ....[1]....
        /*0038*/ 	.word	0x00000440


	//   ....[2]....
        /*003c*/ 	.word	0x00000610


	//   ....[3]....
        /*0040*/ 	.word	0x00001ee0


	//----- nvinfo : EIATTR_COOP_GROUP_MASK_REGIDS
	.align		4
.L_27:
        /*0044*/ 	.byte	0x04, 0x29
        /*0046*/ 	.short	(.L_29 - .L_28)


	//   ....[0]....
.L_28:
        /*0048*/ 	.word	0xffffffff


	//   ....[1]....
        /*004c*/ 	.word	0xffffffff


	//   ....[2]....
        /*0050*/ 	.word	0xffffffff


	//   ....[3]....
        /*0054*/ 	.word	0xffffffff


	//   ....[4]....
        /*0058*/ 	.word	0xffffffff


	//   ....[5]....
        /*005c*/ 	.word	0xffffffff


	//----- nvinfo : EIATTR_COOP_GROUP_INSTR_OFFSETS
	.align		4
.L_29:
        /*0060*/ 	.byte	0x04, 0x28
        /*0062*/ 	.short	(.L_31 - .L_30)


	//   ....[0]....
.L_30:
        /*0064*/ 	.word	0x00000060


	//   ....[1]....
        /*0068*/ 	.word	0x00000070


	//   ....[2]....
        /*006c*/ 	.word	0x00000130


	//   ....[3]....
        /*0070*/ 	.word	0x000002d0


	//   ....[4]....
        /*0074*/ 	.word	0x00000780


	//   ....[5]....
        /*0078*/ 	.word	0x000011d0


	//----- nvinfo : EIATTR_REG_RECONFIG
	.align		4
.L_31:
        /*007c*/ 	.byte	0x01, 0x54
	.zero		2


	//----- nvinfo : EIATTR_SYSCALL_OFFSETS
	.align		4
        /*0080*/ 	.byte	0x04, 0x46
        /*0082*/ 	.short	(.L_33 - .L_32)


	//   ....[0]....
.L_32:
        /*0084*/ 	.word	0x00001390


	//----- nvinfo : EIATTR_MBARRIER_INSTR_OFFSETS
	.align		4
.L_33:
        /*0088*/ 	.byte	0x04, 0x39
        /*008a*/ 	.short	(.L_35 - .L_34)


	//   ....[0]....
.L_34:
        /*008c*/ 	.word	0x00000230
        /*0090*/ 	.word	0x000000ff
        /*0094*/ 	.word	0x00000000
        /*0098*/ 	.short	0x0100
        /*009a*/ 	.byte	0x08
	.zero		1


	//   ....[1]....
        /*009c*/ 	.word	0x00000240
        /*00a0*/ 	.word	0x000000ff
        /*00a4*/ 	.word	0x00000020
        /*00a8*/ 	.short	0x0100
        /*00aa*/ 	.byte	0x08
	.zero		1


	//   ....[2]....
        /*00ac*/ 	.word	0x00000250
        /*00b0*/ 	.word	0x000000ff
        /*00b4*/ 	.word	0x00000008
        /*00b8*/ 	.short	0x0100
        /*00ba*/ 	.byte	0x08
	.zero		1


	//   ....[3]....
        /*00bc*/ 	.word	0x00000260
        /*00c0*/ 	.word	0x000000ff
        /*00c4*/ 	.word	0x00000028
        /*00c8*/ 	.short	0x0100
        /*00ca*/ 	.byte	0x08
	.zero		1


	//   ....[4]....
        /*00cc*/ 	.word	0x00000270
        /*00d0*/ 	.word	0x000000ff
        /*00d4*/ 	.word	0x00000010
        /*00d8*/ 	.short	0x0100
        /*00da*/ 	.byte	0x08
	.zero		1


	//   ....[5]....
        /*00dc*/ 	.word	0x00000280
        /*00e0*/ 	.word	0x000000ff
        /*00e4*/ 	.word	0x00000030
        /*00e8*/ 	.short	0x0100
        /*00ea*/ 	.byte	0x08
	.zero		1


	//   ....[6]....
        /*00ec*/ 	.word	0x00000290
        /*00f0*/ 	.word	0x000000ff
        /*00f4*/ 	.word	0x00000018
        /*00f8*/ 	.short	0x0100
        /*00fa*/ 	.byte	0x08
	.zero		1


	//   ....[7]....
        /*00fc*/ 	.word	0x000002a0
        /*0100*/ 	.word	0x000000ff
        /*0104*/ 	.word	0x00000038
        /*0108*/ 	.short	0x0100
        /*010a*/ 	.byte	0x08
	.zero		1


	//   ....[8]....
        /*010c*/ 	.word	0x00000690
        /*0110*/ 	.word	0x000000ff
        /*0114*/ 	.word	0x00000050
        /*0118*/ 	.short	0x0100
        /*011a*/ 	.byte	0x06
	.zero		1


	//   ....[9]....
        /*011c*/ 	.word	0x00000720
        /*0120*/ 	.word	0x000000ff
        /*0124*/ 	.word	0x00000058
        /*0128*/ 	.short	0x0100
        /*012a*/ 	.byte	0x06
	.zero		1


	//   ....[10]....
        /*012c*/ 	.word	0x00001450
        /*0130*/ 	.word	0x00000003
        /*0134*/ 	.word	0x00000000
        /*0138*/ 	.short	0x010a
        /*013a*/ 	.byte	0x3f
	.zero		1


	//   ....[11]....
        /*013c*/ 	.word	0x00001490
        /*0140*/ 	.word	0x00000003
        /*0144*/ 	.word	0x00000000
        /*0148*/ 	.short	0x010a
        /*014a*/ 	.byte	0x3f
	.zero		1


	//   ....[12]....
        /*014c*/ 	.word	0x000019a0
        /*0150*/ 	.word	0x00000005
        /*0154*/ 	.word	0x00000000
        /*0158*/ 	.short	0x010a
        /*015a*/ 	.byte	0x3f
	.zero		1


	//   ....[13]....
        /*015c*/ 	.word	0x000019e0
        /*0160*/ 	.word	0x00000005
        /*0164*/ 	.word	0x00000000
        /*0168*/ 	.short	0x010a
        /*016a*/ 	.byte	0x3f
	.zero		1


	//   ....[14]....
        /*016c*/ 	.word	0x00001d80
        /*0170*/ 	.word	0x00000005
        /*0174*/ 	.word	0x00000000
        /*0178*/ 	.short	0x0101
        /*017a*/ 	.byte	0x3f
	.zero		1


	//   ....[15]....
        /*017c*/ 	.word	0x00001f60
        /*0180*/ 	.word	0x00000003
        /*0184*/ 	.word	0x00000000
        /*0188*/ 	.short	0x0101
        /*018a*/ 	.byte	0x3f
	.zero		1


	//   ....[16]....
        /*018c*/ 	.word	0x0000b3e0
        /*0190*/ 	.word	0x00000016
        /*0194*/ 	.word	0x00000020
        /*0198*/ 	.short	0x010a
        /*019a*/ 	.byte	0x3f
	.zero		1


	//   ....[17]....
        /*019c*/ 	.word	0x0000b7b0
        /*01a0*/ 	.word	0x00000005
        /*01a4*/ 	.word	0x00000058
        /*01a8*/ 	.short	0x0101
        /*01aa*/ 	.byte	0x3f
	.zero		1


	//   ....[18]....
        /*01ac*/ 	.word	0x0000bec0
        /*01b0*/ 	.word	0x00000007
        /*01b4*/ 	.word	0x00000000
        /*01b8*/ 	.short	0x010a
        /*01ba*/ 	.byte	0x3f
	.zero		1


	//   ....[19]....
        /*01bc*/ 	.word	0x0000bf40
        /*01c0*/ 	.word	0x00000008
        /*01c4*/ 	.word	0x00000000
        /*01c8*/ 	.short	0x010a
        /*01ca*/ 	.byte	0x3f
	.zero		1


	//   ....[20]....
        /*01cc*/ 	.word	0x0000bfd0
        /*01d0*/ 	.word	0x0000000b
        /*01d4*/ 	.word	0x00000000
        /*01d8*/ 	.short	0x010a
        /*01da*/ 	.byte	0x3f
	.zero		1


	//   ....[21]....
        /*01dc*/ 	.word	0x0000c060
        /*01e0*/ 	.word	0x00000003
        /*01e4*/ 	.word	0x00000000
        /*01e8*/ 	.short	0x010a
        /*01ea*/ 	.byte	0x3f
	.zero		1


	//   ....[22]....
        /*01ec*/ 	.word	0x0000c0c0
        /*01f0*/ 	.word	0x00000003
        /*01f4*/ 	.word	0x00000000
        /*01f8*/ 	.short	0x010a
        /*01fa*/ 	.byte	0x3f
	.zero		1


	//   ....[23]....
        /*01fc*/ 	.word	0x0000c110
        /*0200*/ 	.word	0x00000005
        /*0204*/ 	.word	0x00000000
        /*0208*/ 	.short	0x010a
        /*020a*/ 	.byte	0x3f
	.zero		1


	//   ....[24]....
        /*020c*/ 	.word	0x0000c1e0
        /*0210*/ 	.word	0x00000016
        /*0214*/ 	.word	0x00000020
        /*0218*/ 	.short	0x010a
        /*021a*/ 	.byte	0x3f
	.zero		1


	//   ....[25]....
        /*021c*/ 	.word	0x0000c2b0
        /*0220*/ 	.word	0x00000007
        /*0224*/ 	.word	0x00000000
        /*0228*/ 	.short	0x010a
        /*022a*/ 	.byte	0x3f
	.zero		1


	//   ....[26]....
        /*022c*/ 	.word	0x0000c300
        /*0230*/ 	.word	0x00000008
        /*0234*/ 	.word	0x00000000
        /*0238*/ 	.short	0x010a
        /*023a*/ 	.byte	0x3f
	.zero		1


	//   ....[27]....
        /*023c*/ 	.word	0x0000c350
        /*0240*/ 	.word	0x0000000b
        /*0244*/ 	.word	0x00000000
        /*0248*/ 	.short	0x010a
        /*024a*/ 	.byte	0x3f
	.zero		1


	//----- nvinfo : EIATTR_NUM_MBARRIERS
	.align		4
.L_35:
        /*024c*/ 	.byte	0x03, 0x38
        /*024e*/ 	.short	0x000a


	//----- nvinfo : EIATTR_EXIT_INSTR_OFFSETS
	.align		4
        /*0250*/ 	.byte	0x04, 0x1c
        /*0252*/ 	.short	(.L_37 - .L_36)


	//   ....[0]....
.L_36:
        /*0254*/ 	.word	0x000008e0


	//   ....[1]....
        /*0258*/ 	.word	0x00001100


	//   ....[2]....
        /*025c*/ 	.word	0x0000ab00


	//   ....[3]....
        /*0260*/ 	.word	0x0000b060


	//   ....[4]....
        /*0264*/ 	.word	0x0000c0b0


	//----- nvinfo : EIATTR_MAX_THREADS
	.align		4
.L_37:
        /*0268*/ 	.byte	0x04, 0x05
        /*026a*/ 	.short	(.L_39 - .L_38)
.L_38:
        /*026c*/ 	.word	0x00000180
        /*0270*/ 	.word	0x00000001
        /*0274*/ 	.word	0x00000001


	//----- nvinfo : EIATTR_CRS_STACK_SIZE
	.align		4
.L_39:
        /*0278*/ 	.byte	0x04, 0x1e
        /*027a*/ 	.short	(.L_41 - .L_40)
.L_40:
        /*027c*/ 	.word	0x00000000


	//----- nvinfo : EIATTR_CBANK_PARAM_SIZE
	.align		4
.L_41:
        /*0280*/ 	.byte	0x03, 0x19
        /*0282*/ 	.short	0x0470


	//----- nvinfo : EIATTR_PARAM_CBANK
	.align		4
        /*0284*/ 	.byte	0x04, 0x0a
        /*0286*/ 	.short	(.L_43 - .L_42)
	.align		4
.L_42:
        /*0288*/ 	.word	index@(.nv.constant0._ZN7cutlass13device_kernelINS_4gemm6kernel13GemmUniversalIN4cute5tupleIJiiiiEEENS1_10collective13CollectiveMmaINS1_34MainloopSm90TmaGmmaWarpSpecializedILi4ENS5_IJNS4_1CILi1EEENSA_ILi2EEESB_EEENS1_35KernelTmaWarpSpecializedCooperativeEEENS5_IJNSA_ILi256EEENSA_ILi128EEENSA_ILi32EEEEEENS_10tfloat32_tENS5_IJlSB_lEEESK_SL_NS4_8TiledMMAINS4_8MMA_AtomIJNS4_4SM904GMMA30MMA_64x128x8_F32TF32TF32_SS_TNILNSP_7ScaleInE1ELSR_1EEEEEENS4_6LayoutINS5_IJSC_SB_SB_EEENS5_IJSB_NSA_ILi0EEESW_EEEEENS5_IJNS4_10UnderscoreESZ_SZ_EEEEENS4_23SM90_TMA_LOAD_MULTICASTENS4_14ComposedLayoutINS4_7SwizzleILi3ELi4ELi3EEENS4_18smem_ptr_flag_bitsILi32EEENSU_INS5_IJNSA_ILi8EEESI_EEENS5_IJSI_SB_EEEEEEEvNS4_8identityENS4_13SM90_TMA_LOADES1C_vS1D_EENS_8epilogue10collective6detail29Sm90TmaWarpSpecializedAdapterINS1H_15DefaultEpilogueISK_SL_SL_NS1G_6thread17LinearCombinationISK_Li1EffLNS1L_9ScaleType4KindE0ELNS_15FloatRoundStyleE2ESK_EENS1_15EpilogueDefaultEEEEEvvEEEEvNT_6ParamsE)
        /*028c*/ 	.short	0x0210
        /*028e*/ 	.short	0x0470


	//----- nvinfo : EIATTR_SW_WAR
	.align		4
.L_43:
        /*0290*/ 	.byte	0x04, 0x36
        /*0292*/ 	.short	(.L_45 - .L_44)
.L_44:
        /*0294*/ 	.word	0x00000008
.L_45:


//--------------------- .nv.callgraph             --------------------------
	.section	.nv.callgraph,"",@"SHT_CUDA_CALLGRAPH"
	.align	4
	.sectionentsize	8
	.align		4
        /*0000*/ 	.word	0x00000000
	.align		4
        /*0004*/ 	.word	0xffffffff
	.align		4
        /*0008*/ 	.word	index@(_ZN7cutlass13device_kernelINS_4gemm6kernel13GemmUniversalIN4cute5tupleIJiiiiEEENS1_10collective13CollectiveMmaINS1_34MainloopSm90TmaGmmaWarpSpecializedILi4ENS5_IJNS4_1CILi1EEENSA_ILi2EEESB_EEENS1_35KernelTmaWarpSpecializedCooperativeEEENS5_IJNSA_ILi256EEENSA_ILi128EEENSA_ILi32EEEEEENS_10tfloat32_tENS5_IJlSB_lEEESK_SL_NS4_8TiledMMAINS4_8MMA_AtomIJNS4_4SM904GMMA30MMA_64x128x8_F32TF32TF32_SS_TNILNSP_7ScaleInE1ELSR_1EEEEEENS4_6LayoutINS5_IJSC_SB_SB_EEENS5_IJSB_NSA_ILi0EEESW_EEEEENS5_IJNS4_10UnderscoreESZ_SZ_EEEEENS4_23SM90_TMA_LOAD_MULTICASTENS4_14ComposedLayoutINS4_7SwizzleILi3ELi4ELi3EEENS4_18smem_ptr_flag_bitsILi32EEENSU_INS5_IJNSA_ILi8EEESI_EEENS5_IJSI_SB_EEEEEEEvNS4_8identityENS4_13SM90_TMA_LOADES1C_vS1D_EENS_8epilogue10collective6detail29Sm90TmaWarpSpecializedAdapterINS1H_15DefaultEpilogueISK_SL_SL_NS1G_6thread17LinearCombinationISK_Li1EffLNS1L_9ScaleType4KindE0ELNS_15FloatRoundStyleE2ESK_EENS1_15EpilogueDefaultEEEEEvvEEEEvNT_6ParamsE)
	.align		4
        /*000c*/ 	.word	index@(__assertfail)
	.align		4
        /*0010*/ 	.word	0x00000000
	.align		4
        /*0014*/ 	.word	0xfffffffe
	.align		4
        /*0018*/ 	.word	0x00000000
	.align		4
        /*001c*/ 	.word	0xfffffffd
	.align		4
        /*0020*/ 	.word	0x00000000
	.align		4
        /*0024*/ 	.word	0xfffffffc


//--------------------- .nv.constant4             --------------------------
	.section	.nv.constant4,"a",@progbits
	.align	8
	.align		8
.nv.constant4:
        /*0000*/ 	.dword	__assertfail
	.align		8
        /*0008*/ 	.dword	__unnamed_1
	.align		8
        /*0010*/ 	.dword	_ZN39_INTERNAL_df5a6fdb_4_k_cu_256fa555_63514cuda3std3__45__cpo5beginE
	.align		8
        /*0018*/ 	.dword	_ZN39_INTERNAL_df5a6fdb_4_k_cu_256fa555_63514cuda3std3__45__cpo3endE
	.align		8
        /*0020*/ 	.dword	_ZN39_INTERNAL_df5a6fdb_4_k_cu_256fa555_63514cuda3std3__45__cpo6cbeginE
	.align		8
        /*0028*/ 	.dword	_ZN39_INTERNAL_df5a6fdb_4_k_cu_256fa555_63514cuda3std3__45__cpo4cendE
	.align		8
        /*0030*/ 	.dword	_ZN39_INTERNAL_df5a6fdb_4_k_cu_256fa555_63514cuda3std3__441_GLOBAL__N__df5a6fdb_4_k_cu_256fa555_63516ignoreE
	.align		8
        /*0038*/ 	.dword	_ZN39_INTERNAL_df5a6fdb_4_k_cu_256fa555_63514cuda3std3__419piecewise_constructE
	.align		8
        /*0040*/ 	.dword	_ZN39_INTERNAL_df5a6fdb_4_k_cu_256fa555_63514cuda3std3__48in_placeE
	.align		8
        /*0048*/ 	.dword	_ZN39_INTERNAL_df5a6fdb_4_k_cu_256fa555_63514cuda3std6ranges3__45__cpo4swapE
	.align		8
        /*0050*/ 	.dword	_ZN39_INTERNAL_df5a6fdb_4_k_cu_256fa555_63514cuda3std6ranges3__45__cpo9iter_moveE
	.align		8
        /*0058*/ 	.dword	_ZN39_INTERNAL_df5a6fdb_4_k_cu_256fa555_63514cute7productE
	.align		8
        /*0060*/ 	.dword	_ZN39_INTERNAL_df5a6fdb_4_k_cu_256fa555_63514cute1_E
	.align		8
        /*0068*/ 	.dword	$str$22
	.align		8
        /*0070*/ 	.dword	$str$23


//--------------------- .text._ZN7cutlass13device_kernelINS_4gemm6kernel13GemmUniversalIN4cute5tupleIJiiiiEEENS1_10collective13CollectiveMmaINS1_34MainloopSm90TmaGmmaWarpSpecializedILi4ENS5_IJNS4_1CILi1EEENSA_ILi2EEESB_EEENS1_35KernelTmaWarpSpecializedCooperativeEEENS5_IJNSA_ILi256EEENSA_ILi128EEENSA_ILi32EEEEEENS_10tfloat32_tENS5_IJlSB_lEEESK_SL_NS4_8TiledMMAINS4_8MMA_AtomIJNS4_4SM904GMMA30MMA_64x128x8_F32TF32TF32_SS_TNILNSP_7ScaleInE1ELSR_1EEEEEENS4_6LayoutINS5_IJSC_SB_SB_EEENS5_IJSB_NSA_ILi0EEESW_EEEEENS5_IJNS4_10UnderscoreESZ_SZ_EEEEENS4_23SM90_TMA_LOAD_MULTICASTENS4_14ComposedLayoutINS4_7SwizzleILi3ELi4ELi3EEENS4_18smem_ptr_flag_bitsILi32EEENSU_INS5_IJNSA_ILi8EEESI_EEENS5_IJSI_SB_EEEEEEEvNS4_8identityENS4_13SM90_TMA_LOADES1C_vS1D_EENS_8epilogue10collective6detail29Sm90TmaWarpSpecializedAdapterINS1H_15DefaultEpilogueISK_SL_SL_NS1G_6thread17LinearCombinationISK_Li1EffLNS1L_9ScaleType4KindE0ELNS_15FloatRoundStyleE2ESK_EENS1_15EpilogueDefaultEEEEEvvEEEEvNT_6ParamsE --------------------------
	.section	.text._ZN7cutlass13device_kernelINS_4gemm6kernel13GemmUniversalIN4cute5tupleIJiiiiEEENS1_10collective13CollectiveMmaINS1_34MainloopSm90TmaGmmaWarpSpecializedILi4ENS5_IJNS4_1CILi1EEENSA_ILi2EEESB_EEENS1_35KernelTmaWarpSpecializedCooperativeEEENS5_IJNSA_ILi256EEENSA_ILi128EEENSA_ILi32EEEEEENS_10tfloat32_tENS5_IJlSB_lEEESK_SL_NS4_8TiledMMAINS4_8MMA_AtomIJNS4_4SM904GMMA30MMA_64x128x8_F32TF32TF32_SS_TNILNSP_7ScaleInE1ELSR_1EEEEEENS4_6LayoutINS5_IJSC_SB_SB_EEENS5_IJSB_NSA_ILi0EEESW_EEEEENS5_IJNS4_10UnderscoreESZ_SZ_EEEEENS4_23SM90_TMA_LOAD_MULTICASTENS4_14ComposedLayoutINS4_7SwizzleILi3ELi4ELi3EEENS4_18smem_ptr_flag_bitsILi32EEENSU_INS5_IJNSA_ILi8EEESI_EEENS5_IJSI_SB_EEEEEEEvNS4_8identityENS4_13SM90_TMA_LOADES1C_vS1D_EENS_8epilogue10collective6detail29Sm90TmaWarpSpecializedAdapterINS1H_15DefaultEpilogueISK_SL_SL_NS1G_6thread17LinearCombinationISK_Li1EffLNS1L_9ScaleType4KindE0ELNS_15FloatRoundStyleE2ESK_EENS1_15EpilogueDefaultEEEEEvvEEEEvNT_6ParamsE,"ax",@progbits
	.align	128
.text._ZN7cutlass13device_kernelINS_4gemm6kernel13GemmUniversalIN4cute5tupleIJiiiiEEENS1_10collective13CollectiveMmaINS1_34MainloopSm90TmaGmmaWarpSpecializedILi4ENS5_IJNS4_1CILi1EEENSA_ILi2EEESB_EEENS1_35KernelTmaWarpSpecializedCooperativeEEENS5_IJNSA_ILi256EEENSA_ILi128EEENSA_ILi32EEEEEENS_10tfloat32_tENS5_IJlSB_lEEESK_SL_NS4_8TiledMMAINS4_8MMA_AtomIJNS4_4SM904GMMA30MMA_64x128x8_F32TF32TF32_SS_TNILNSP_7ScaleInE1ELSR_1EEEEEENS4_6LayoutINS5_IJSC_SB_SB_EEENS5_IJSB_NSA_ILi0EEESW_EEEEENS5_IJNS4_10UnderscoreESZ_SZ_EEEEENS4_23SM90_TMA_LOAD_MULTICASTENS4_14ComposedLayoutINS4_7SwizzleILi3ELi4ELi3EEENS4_18smem_ptr_flag_bitsILi32EEENSU_INS5_IJNSA_ILi8EEESI_EEENS5_IJSI_SB_EEEEEEEvNS4_8identityENS4_13SM90_TMA_LOADES1C_vS1D_EENS_8epilogue10collective6detail29Sm90TmaWarpSpecializedAdapterINS1H_15DefaultEpilogueISK_SL_SL_NS1G_6thread17LinearCombinationISK_Li1EffLNS1L_9ScaleType4KindE0ELNS_15FloatRoundStyleE2ESK_EENS1_15EpilogueDefaultEEEEEvvEEEEvNT_6ParamsE:
        .type           _ZN7cutlass13device_kernelINS_4gemm6kernel13GemmUniversalIN4cute5tupleIJiiiiEEENS1_10collective13CollectiveMmaINS1_34MainloopSm90TmaGmmaWarpSpecializedILi4ENS5_IJNS4_1CILi1EEENSA_ILi2EEESB_EEENS1_35KernelTmaWarpSpecializedCooperativeEEENS5_IJNSA_ILi256EEENSA_ILi128EEENSA_ILi32EEEEEENS_10tfloat32_tENS5_IJlSB_lEEESK_SL_NS4_8TiledMMAINS4_8MMA_AtomIJNS4_4SM904GMMA30MMA_64x128x8_F32TF32TF32_SS_TNILNSP_7ScaleInE1ELSR_1EEEEEENS4_6LayoutINS5_IJSC_SB_SB_EEENS5_IJSB_NSA_ILi0EEESW_EEEEENS5_IJNS4_10UnderscoreESZ_SZ_EEEEENS4_23SM90_TMA_LOAD_MULTICASTENS4_14ComposedLayoutINS4_7SwizzleILi3ELi4ELi3EEENS4_18smem_ptr_flag_bitsILi32EEENSU_INS5_IJNSA_ILi8EEESI_EEENS5_IJSI_SB_EEEEEEEvNS4_8identityENS4_13SM90_TMA_LOADES1C_vS1D_EENS_8epilogue10collective6detail29Sm90TmaWarpSpecializedAdapterINS1H_15DefaultEpilogueISK_SL_SL_NS1G_6thread17LinearCombinationISK_Li1EffLNS1L_9ScaleType4KindE0ELNS_15FloatRoundStyleE2ESK_EENS1_15EpilogueDefaultEEEEEvvEEEEvNT_6ParamsE,@function
        .size           _ZN7cutlass13device_kernelINS_4gemm6kernel13GemmUniversalIN4cute5tupleIJiiiiEEENS1_10collective13CollectiveMmaINS1_34MainloopSm90TmaGmmaWarpSpecializedILi4ENS5_IJNS4_1CILi1EEENSA_ILi2EEESB_EEENS1_35KernelTmaWarpSpecializedCooperativeEEENS5_IJNSA_ILi256EEENSA_ILi128EEENSA_ILi32EEEEEENS_10tfloat32_tENS5_IJlSB_lEEESK_SL_NS4_8TiledMMAINS4_8MMA_AtomIJNS4_4SM904GMMA30MMA_64x128x8_F32TF32TF32_SS_TNILNSP_7ScaleInE1ELSR_1EEEEEENS4_6LayoutINS5_IJSC_SB_SB_EEENS5_IJSB_NSA_ILi0EEESW_EEEEENS5_IJNS4_10UnderscoreESZ_SZ_EEEEENS4_23SM90_TMA_LOAD_MULTICASTENS4_14ComposedLayoutINS4_7SwizzleILi3ELi4ELi3EEENS4_18smem_ptr_flag_bitsILi32EEENSU_INS5_IJNSA_ILi8EEESI_EEENS5_IJSI_SB_EEEEEEEvNS4_8identityENS4_13SM90_TMA_LOADES1C_vS1D_EENS_8epilogue10collective6detail29Sm90TmaWarpSpecializedAdapterINS1H_15DefaultEpilogueISK_SL_SL_NS1G_6thread17LinearCombinationISK_Li1EffLNS1L_9ScaleType4KindE0ELNS_15FloatRoundStyleE2ESK_EENS1_15EpilogueDefaultEEEEEvvEEEEvNT_6ParamsE,(.L_x_323 - _ZN7cutlass13device_kernelINS_4gemm6kernel13GemmUniversalIN4cute5tupleIJiiiiEEENS1_10collective13CollectiveMmaINS1_34MainloopSm90TmaGmmaWarpSpecializedILi4ENS5_IJNS4_1CILi1EEENSA_ILi2EEESB_EEENS1_35KernelTmaWarpSpecializedCooperativeEEENS5_IJNSA_ILi256EEENSA_ILi128EEENSA_ILi32EEEEEENS_10tfloat32_tENS5_IJlSB_lEEESK_SL_NS4_8TiledMMAINS4_8MMA_AtomIJNS4_4SM904GMMA30MMA_64x128x8_F32TF32TF32_SS_TNILNSP_7ScaleInE1ELSR_1EEEEEENS4_6LayoutINS5_IJSC_SB_SB_EEENS5_IJSB_NSA_ILi0EEESW_EEEEENS5_IJNS4_10UnderscoreESZ_SZ_EEEEENS4_23SM90_TMA_LOAD_MULTICASTENS4_14ComposedLayoutINS4_7SwizzleILi3ELi4ELi3EEENS4_18smem_ptr_flag_bitsILi32EEENSU_INS5_IJNSA_ILi8EEESI_EEENS5_IJSI_SB_EEEEEEEvNS4_8identityENS4_13SM90_TMA_LOADES1C_vS1D_EENS_8epilogue10collective6detail29Sm90TmaWarpSpecializedAdapterINS1H_15DefaultEpilogueISK_SL_SL_NS1G_6thread17LinearCombinationISK_Li1EffLNS1L_9ScaleType4KindE0ELNS_15FloatRoundStyleE2ESK_EENS1_15EpilogueDefaultEEEEEvvEEEEvNT_6ParamsE)
        .other          _ZN7cutlass13device_kernelINS_4gemm6kernel13GemmUniversalIN4cute5tupleIJiiiiEEENS1_10collective13CollectiveMmaINS1_34MainloopSm90TmaGmmaWarpSpecializedILi4ENS5_IJNS4_1CILi1EEENSA_ILi2EEESB_EEENS1_35KernelTmaWarpSpecializedCooperativeEEENS5_IJNSA_ILi256EEENSA_ILi128EEENSA_ILi32EEEEEENS_10tfloat32_tENS5_IJlSB_lEEESK_SL_NS4_8TiledMMAINS4_8MMA_AtomIJNS4_4SM904GMMA30MMA_64x128x8_F32TF32TF32_SS_TNILNSP_7ScaleInE1ELSR_1EEEEEENS4_6LayoutINS5_IJSC_SB_SB_EEENS5_IJSB_NSA_ILi0EEESW_EEEEENS5_IJNS4_10UnderscoreESZ_SZ_EEEEENS4_23SM90_TMA_LOAD_MULTICASTENS4_14ComposedLayoutINS4_7SwizzleILi3ELi4ELi3EEENS4_18smem_ptr_flag_bitsILi32EEENSU_INS5_IJNSA_ILi8EEESI_EEENS5_IJSI_SB_EEEEEEEvNS4_8identityENS4_13SM90_TMA_LOADES1C_vS1D_EENS_8epilogue10collective6detail29Sm90TmaWarpSpecializedAdapterINS1H_15DefaultEpilogueISK_SL_SL_NS1G_6thread17LinearCombinationISK_Li1EffLNS1L_9ScaleType4KindE0ELNS_15FloatRoundStyleE2ESK_EENS1_15EpilogueDefaultEEEEEvvEEEEvNT_6ParamsE,@"STO_CUDA_ENTRY STV_DEFAULT"
_ZN7cutlass13device_kernelINS_4gemm6kernel13GemmUniversalIN4cute5tupleIJiiiiEEENS1_10collective13CollectiveMmaINS1_34MainloopSm90TmaGmmaWarpSpecializedILi4ENS5_IJNS4_1CILi1EEENSA_ILi2EEESB_EEENS1_35KernelTmaWarpSpecializedCooperativeEEENS5_IJNSA_ILi256EEENSA_ILi128EEENSA_ILi32EEEEEENS_10tfloat32_tENS5_IJlSB_lEEESK_SL_NS4_8TiledMMAINS4_8MMA_AtomIJNS4_4SM904GMMA30MMA_64x128x8_F32TF32TF32_SS_TNILNSP_7ScaleInE1ELSR_1EEEEEENS4_6LayoutINS5_IJSC_SB_SB_EEENS5_IJSB_NSA_ILi0EEESW_EEEEENS5_IJNS4_10UnderscoreESZ_SZ_EEEEENS4_23SM90_TMA_LOAD_MULTICASTENS4_14ComposedLayoutINS4_7SwizzleILi3ELi4ELi3EEENS4_18smem_ptr_flag_bitsILi32EEENSU_INS5_IJNSA_ILi8EEESI_EEENS5_IJSI_SB_EEEEEEEvNS4_8identityENS4_13SM90_TMA_LOADES1C_vS1D_EENS_8epilogue10collective6detail29Sm90TmaWarpSpecializedAdapterINS1H_15DefaultEpilogueISK_SL_SL_NS1G_6thread17LinearCombinationISK_Li1EffLNS1L_9ScaleType4KindE0ELNS_15FloatRoundStyleE2ESK_EENS1_15EpilogueDefaultEEEEEvvEEEEvNT_6ParamsE:
[----:B------:R-:W0:Y:S01]  /*0000*/  LDC R1, c[0x0][0x28] ;  /* 0x00000a00ff017b82 */ /* 0x000e220000000800 */
[----:B------:R-:W1:Y:S01]  /*0010*/  S2R R18, SR_TID.X ;  /* 0x0000000000127919 */ /* 0x000e620000002100 */
[----:B------:R-:W-:Y:S01]  /*0020*/  ELECT P0, URZ, PT ;  /* 0x00000000003f782f */ /* 0x000fe20003800000 */
[----:B------:R-:W-:Y:S01]  /*0030*/  BSSY B0, `(.L_x_0) ;  /* 0x000000f000007945 */ /* 0x000fe20003800000 */
[--C-:B-1----:R-:W-:Y:S02]  /*0040*/  SHF.R.U32.HI R0, RZ, 0x5, R18.reuse ;  /* 0x00000005ff007819 */ /* 0x102fe40000011612 */
[----:B------:R-:W-:-:S03]  /*0050*/  SHF.R.U32.HI R3, RZ, 0x7, R18 ;  /* 0x00000007ff037819 */ /* 0x000fc60000011612 */
[----:B------:R-:W1:Y:S04]  /*0060*/  SHFL.IDX PT, R2, R0, RZ, 0x1f ;  /* 0x00001fff00027589 */ /* 0x000e6800000e0000 */
[----:B------:R2:W3:Y:S01]  /*0070*/  SHFL.IDX PT, R5, R3, RZ, 0x1f ;  /* 0x00001fff03057589 */ /* 0x0004e200000e0000 */
[----:B-1----:R-:W-:-:S13]  /*0080*/  ISETP.NE.OR P0, PT, R2, RZ, !P0 ;  /* 0x000000ff0200720c */ /* 0x002fda0004705670 */
[----:B0-23--:R-:W-:Y:S05]  /*0090*/  @P0 BRA `(.L_x_1) ;  /* 0x0000000000200947 */ /* 0x00dfea0003800000 */
[----:B------:R-:W-:Y:S02]  /*00a0*/  ULDC.64 UR4, c[0x0][0x198] ;  /* 0x0000660000047ab9 */ /* 0x000fe40000000a00 */
[----:B------:R-:W-:Y:S02]  /*00b0*/  UIADD3 UR6, UP0, UR4, 0xf0, URZ ;  /* 0x000000f004067890 */ /* 0x000fe4000ff1e03f */
[----:B------:R-:W-:Y:S02]  /*00c0*/  UIADD3 UR4, UP1, UR4, 0x1f0, URZ ;  /* 0x000001f004047890 */ /* 0x000fe4000ff3e03f */
[----:B------:R-:W-:Y:S02]  /*00d0*/  UIADD3.X UR7, URZ, UR5, URZ, UP0, !UPT ;  /* 0x000000053f077290 */ /* 0x000fe400087fe43f */
[----:B------:R-:W-:-:S07]  /*00e0*/  UIADD3.X UR5, URZ, UR5, URZ, UP1, !UPT ;  /* 0x000000053f057290 */ /* 0x000fce0008ffe43f */
[----:B------:R0:W-:Y:S02]  /*00f0*/  UTMACCTL.PF [UR6] ;  /* 0x00000000060079b9 */ /* 0x0001e40008040000 */
[----:B------:R0:W-:Y:S02]  /*0100*/  UTMACCTL.PF [UR4] ;  /* 0x00000000040079b9 */ /* 0x0001e40008040000 */
[----:B0-----:R-:W-:Y:S01]  /*0110*/  NOP ;  /* 0x0000000000007918 */ /* 0x001fe20000000000 */
.L_x_1:
[----:B------:R-:W-:Y:S05]  /*0120*/  BSYNC B0 ;  /* 0x0000000000007941 */ /* 0x000fea0003800000 */
.L_x_0:
[----:B------:R-:W0:Y:S02]  /*0130*/  SHFL.IDX PT, R3, R0, RZ, 0x1f ;  /* 0x00001fff00037589 */ /* 0x000e2400000e0000 */
[----:B0-----:R-:W-:-:S13]  /*0140*/  ISETP.NE.AND P0, PT, R3, RZ, PT ;  /* 0x000000ff0300720c */ /* 0x001fda0003f05270 */
[----:B------:R-:W-:Y:S05]  /*0150*/  @P0 BRA `(.L_x_2) ;  /* 0x0000000000580947 */ /* 0x000fea0003800000 */
[----:B------:R-:W0:Y:S01]  /*0160*/  S2UR UR8, SR_CgaCtaId ;  /* 0x00000000000879c3 */ /* 0x000e220000008800 */
[----:B------:R-:W-:Y:S01]  /*0170*/  UMOV UR4, 0x400 ;  /* 0x0000040000047882 */ /* 0x000fe20000000000 */
[----:B------:R-:W-:Y:S01]  /*0180*/  UMOV UR5, 0x1 ;  /* 0x0000000100057882 */ /* 0x000fe20000000000 */
[----:B------:R-:W-:Y:S01]  /*0190*/  UMOV UR6, 0x4 ;  /* 0x0000000400067882 */ /* 0x000fe20000000000 */
[----:B------:R-:W-:Y:S01]  /*01a0*/  ELECT P0, URZ, PT ;  /* 0x00000000003f782f */ /* 0x000fe20003800000 */
[----:B------:R-:W-:-:S04]  /*01b0*/  UIADD3 UR6, -UR6, 0x100000, URZ ;  /* 0x0010000006067890 */ /* 0x000fc8000fffe13f */
[----:B------:R-:W-:Y:S02]  /*01c0*/  USHF.L.U32 UR7, UR6, 0xb, URZ ;  /* 0x0000000b06077899 */ /* 0x000fe4000800063f */
[----:B------:R-:W-:Y:S02]  /*01d0*/  USHF.L.U32 UR6, UR6, 0x1, URZ ;  /* 0x0000000106067899 */ /* 0x000fe4000800063f */
[----:B0-----:R-:W-:Y:S02]  /*01e0*/  ULEA UR8, UR8, UR4, 0x18 ;  /* 0x0000000408087291 */ /* 0x001fe4000f8ec03f */
[----:B------:R-:W-:-:S04]  /*01f0*/  UIADD3 UR4, -UR5, 0x100000, URZ ;  /* 0x0010000005047890 */ /* 0x000fc8000fffe13f */
[----:B------:R-:W-:Y:S02]  /*0200*/  USHF.L.U32 UR5, UR4, 0xb, URZ ;  /* 0x0000000b04057899 */ /* 0x000fe4000800063f */
[----:B------:R-:W-:Y:S01]  /*0210*/  USHF.L.U32 UR4, UR4, 0x1, URZ ;  /* 0x0000000104047899 */ /* 0x000fe2000800063f */
[----:B------:R-:W0:Y:S11]  /*0220*/  FENCE.VIEW.ASYNC.S ;  /* 0x00000000000073c6 */ /* 0x000e360000000000 */
[----:B0-----:R0:W1:Y:S01]  /*0230*/  SYNCS.EXCH.64 URZ, [UR8], UR4 ;  /* 0x00000004083f75b2 */ /* 0x0010620008000100 */
[----:B------:R0:W2:Y:S01]  /*0240*/  SYNCS.EXCH.64 URZ, [UR8+0x20], UR6 ;  /* 0x00002006083f75b2 */ /* 0x0000a20008000100 */
[----:B------:R0:W3:Y:S01]  /*0250*/  SYNCS.EXCH.64 URZ, [UR8+0x8], UR4 ;  /* 0x00000804083f75b2 */ /* 0x0000e20008000100 */
[----:B------:R0:W4:Y:S01]  /*0260*/  SYNCS.EXCH.64 URZ, [UR8+0x28], UR6 ;  /* 0x00002806083f75b2 */ /* 0x0001220008000100 */
[----:B------:R0:W0:Y:S01]  /*0270*/  SYNCS.EXCH.64 URZ, [UR8+0x10], UR4 ;  /* 0x00001004083f75b2 */ /* 0x0000220008000100 */
[----:B------:R0:W0:Y:S01]  /*0280*/  SYNCS.EXCH.64 URZ, [UR8+0x30], UR6 ;  /* 0x00003006083f75b2 */ /* 0x0000220008000100 */
[----:B------:R0:W0:Y:S01]  /*0290*/  SYNCS.EXCH.64 URZ, [UR8+0x18], UR4 ;  /* 0x00001804083f75b2 */ /* 0x0000220008000100 */
[----:B------:R0:W0:Y:S01]  /*02a0*/  SYNCS.EXCH.64 URZ, [UR8+0x38], UR6 ;  /* 0x00003806083f75b2 */ /* 0x0000220008000100 */
[----:B------:R-:W-:Y:S01]  /*02b0*/  NOP ;  /* 0x0000000000007918 */ /* 0x000fe20000000000 */
.L_x_2:
[----:B------:R-:W-:Y:S01]  /*02c0*/  SHF.R.S32.HI R7, RZ, 0x1f, R18 ;  /* 0x0000001fff077819 */ /* 0x000fe20000011412 */
[----:B------:R-:W5:Y:S01]  /*02d0*/  SHFL.IDX PT, R0, R0, RZ, 0x1f ;  /* 0x00001fff00007589 */ /* 0x000f6200000e0000 */
[----:B0-----:R-:W0:Y:S01]  /*02e0*/  S2UR UR8, SR_CTAID.X ;  /* 0x00000000000879c3 */ /* 0x001e220000002500 */
[----:B------:R-:W-:Y:S02]  /*02f0*/  ELECT P0, URZ, PT ;  /* 0x00000000003f782f */ /* 0x000fe40003800000 */
[----:B------:R-:W-:Y:S01]  /*0300*/  LEA.HI R7, R7, R18, RZ, 0x7 ;  /* 0x0000001207077211 */ /* 0x000fe200078f38ff */
[----:B------:R-:W1:Y:S01]  /*0310*/  S2R R4, SR_CTAID.Y ;  /* 0x0000000000047919 */ /* 0x000e620000002600 */
[----:B------:R-:W-:Y:S01]  /*0320*/  ULDC UR4, c[0x0][0x154] ;  /* 0x0000550000047ab9 */ /* 0x000fe20000000800 */
[----:B------:R-:W-:Y:S01]  /*0330*/  NOP ;  /* 0x0000000000007918 */ /* 0x000fe20000000000 */
[----:B------:R-:W-:Y:S01]  /*0340*/  LOP3.LUT R7, R7, 0xffffff80, RZ, 0xc0, !PT ;  /* 0xffffff8007077812 */ /* 0x000fe200078ec0ff */
[----:B------:R-:W-:Y:S01]  /*0350*/  NOP ;  /* 0x0000000000007918 */ /* 0x000fe20000000000 */
[----:B------:R-:W2:Y:S03]  /*0360*/  LDC R12, c[0x0][0x140] ;  /* 0x00005000ff0c7b82 */ /* 0x000ea60000000800 */
[----:B------:R-:W-:-:S05]  /*0370*/  IMAD.IADD R7, R18, 0x1, -R7 ;  /* 0x0000000112077824 */ /* 0x000fca00078e0a07 */
[----:B------:R-:W-:Y:S02]  /*0380*/  SHF.R.S32.HI R6, RZ, 0x1f, R7 ;  /* 0x0000001fff067819 */ /* 0x000fe40000011407 */
[----:B------:R-:W-:Y:S02]  /*0390*/  LOP3.LUT P2, RZ, R7, 0x7, RZ, 0xc0, !PT ;  /* 0x0000000707ff7812 */ /* 0x000fe4000784c0ff */
[----:B------:R-:W-:Y:S02]  /*03a0*/  LEA.HI R6, R6, R7, RZ, 0x3 ;  /* 0x0000000706067211 */ /* 0x000fe400078f18ff */
[----:B-----5:R-:W-:Y:S02]  /*03b0*/  ISETP.NE.OR P0, PT, R0, RZ, !P0 ;  /* 0x000000ff0000720c */ /* 0x020fe40004705670 */
[--C-:B------:R-:W-:Y:S02]  /*03c0*/  SHF.R.S32.HI R0, RZ, 0x3, R6.reuse ;  /* 0x00000003ff007819 */ /* 0x100fe40000011406 */
[----:B------:R-:W-:-:S02]  /*03d0*/  SHF.R.S32.HI R9, RZ, 0x1f, R6 ;  /* 0x0000001fff097819 */ /* 0x000fc40000011406 */
[----:B------:R-:W-:Y:S02]  /*03e0*/  SHF.R.S32.HI R6, RZ, 0x1f, R3 ;  /* 0x0000001fff067819 */ /* 0x000fe40000011403 */
[----:B------:R-:W-:Y:S02]  /*03f0*/  LEA.HI R9, R9, R0, RZ, 0x2 ;  /* 0x0000000009097211 */ /* 0x000fe400078f10ff */
[----:B------:R-:W-:Y:S02]  /*0400*/  LEA.HI R6, R6, R3, RZ, 0x2 ;  /* 0x0000000306067211 */ /* 0x000fe400078f10ff */
[----:B-1----:R-:W-:Y:S01]  /*0410*/  I2FP.F32.U32 R8, R4 ;  /* 0x0000000400087245 */ /* 0x002fe20000201000 */
[----:B------:R-:W-:Y:S01]  /*0420*/  VOTEU.ALL UP0, P0 ;  /* 0x00000000003f7886 */ /* 0x000fe20000000000 */
[----:B------:R-:W-:Y:S01]  /*0430*/  LOP3.LUT R6, R6, 0x3ffffffc, RZ, 0xc0, !PT ;  /* 0x3ffffffc06067812 */ /* 0x000fe200078ec0ff */
[----:B------:R-:W-:Y:S01]  /*0440*/  VOTEU.ALL UP1, P0 ;  /* 0x00000000003f7886 */ /* 0x000fe20000020000 */
[----:B------:R-:W-:Y:S01]  /*0450*/  LOP3.LUT R9, R9, 0xfffffffc, RZ, 0xc0, !PT ;  /* 0xfffffffc09097812 */ /* 0x000fe200078ec0ff */
[----:B------:R-:W-:Y:S01]  /*0460*/  FMUL R10, R8, UR4 ;  /* 0x00000004080a7c20 */ /* 0x000fe20008400000 */
[----:B------:R-:W1:Y:S01]  /*0470*/  @!UP0 S2UR UR7, SR_CgaCtaId ;  /* 0x00000000000789c3 */ /* 0x000e620000008800 */
[----:B------:R-:W-:Y:S01]  /*0480*/  IMAD.IADD R11, R3, 0x1, -R6 ;  /* 0x00000001030b7824 */ /* 0x000fe200078e0a06 */
[----:B0-----:R-:W-:Y:S01]  /*0490*/  I2FP.F32.U32 R6, UR8 ;  /* 0x0000000800067c45 */ /* 0x001fe20008201000 */
[----:B------:R-:W-:Y:S01]  /*04a0*/  IMAD.IADD R0, R0, 0x1, -R9 ;  /* 0x0000000100007824 */ /* 0x000fe200078e0a09 */
[----:B------:R-:W-:Y:S01]  /*04b0*/  ULDC UR4, c[0x0][0x150] ;  /* 0x0000540000047ab9 */ /* 0x000fe20000000800 */
[----:B------:R-:W0:Y:S01]  /*04c0*/  F2I.U32.TRUNC.NTZ R10, R10 ;  /* 0x0000000a000a7305 */ /* 0x000e22000020f000 */
[----:B------:R-:W-:Y:S01]  /*04d0*/  SHF.R.S32.HI R3, RZ, 0x1f, R2 ;  /* 0x0000001fff037819 */ /* 0x000fe20000011402 */
[----:B------:R-:W-:Y:S01]  /*04e0*/  FMUL R6, R6, UR4 ;  /* 0x0000000406067c20 */ /* 0x000fe20008400000 */
[----:B------:R-:W5:Y:S01]  /*04f0*/  LDC R9, c[0x0][0x148] ;  /* 0x00005200ff097b82 */ /* 0x000f620000000800 */
[----:B------:R-:W-:Y:S01]  /*0500*/  IMAD R11, R11, 0x4, R0 ;  /* 0x000000040b0b7824 */ /* 0x000fe200078e0200 */
[----:B------:R-:W-:Y:S01]  /*0510*/  LEA.HI R3, R3, R2, RZ, 0x2 ;  /* 0x0000000203037211 */ /* 0x000fe200078f10ff */
[----:B------:R-:W-:Y:S01]  /*0520*/  UMOV UR4, 0x20 ;  /* 0x0000002000047882 */ /* 0x000fe20000000000 */
[----:B------:R-:W-:Y:S01]  /*0530*/  @!UP0 UMOV UR6, 0x400 ;  /* 0x0000040000068882 */ /* 0x000fe20000000000 */
[----:B------:R-:W3:Y:S01]  /*0540*/  F2I.U32.TRUNC.NTZ R6, R6 ;  /* 0x0000000600067305 */ /* 0x000ee2000020f000 */
[----:B------:R-:W-:Y:S01]  /*0550*/  LOP3.LUT R3, R3, 0xfffffffc, RZ, 0xc0, !PT ;  /* 0xfffffffc03037812 */ /* 0x000fe200078ec0ff */
[----:B------:R-:W-:Y:S01]  /*0560*/  IMAD.SHL.U32 R22, R11, 0x4, RZ ;  /* 0x000000040b167824 */ /* 0x000fe200078e00ff */
[----:B------:R-:W4:Y:S01]  /*0570*/  LDC R8, c[0x0][0x144] ;  /* 0x00005100ff087b82 */ /* 0x000f220000000800 */
[----:B------:R-:W-:-:S04]  /*0580*/  @!UP0 UIADD3 UR4, -UR4, 0x100000, URZ ;  /* 0x0010000004048890 */ /* 0x000fc8000fffe13f */
[----:B------:R-:W-:Y:S02]  /*0590*/  @!UP0 USHF.L.U32 UR5, UR4, 0xb, URZ ;  /* 0x0000000b04058899 */ /* 0x000fe4000800063f */
[----:B------:R-:W-:Y:S01]  /*05a0*/  @!UP0 USHF.L.U32 UR4, UR4, 0x1, URZ ;  /* 0x0000000104048899 */ /* 0x000fe2000800063f */
[----:B--2---:R-:W-:Y:S01]  /*05b0*/  ISETP.EQ.U32.AND P3, PT, R12, 0x1, PT ;  /* 0x000000010c00780c */ /* 0x004fe20003f62070 */
[----:B------:R-:W-:Y:S01]  /*05c0*/  IMAD.IADD R0, R2, 0x1, -R3 ;  /* 0x0000000102007824 */ /* 0x000fe200078e0a03 */
[----:B------:R-:W-:Y:S01]  /*05d0*/  LOP3.LUT R22, R11, 0xc, R22, 0x78, !PT ;  /* 0x0000000c0b167812 */ /* 0x000fe200078e7816 */
[----:B0-----:R-:W-:Y:S01]  /*05e0*/  IMAD.MOV R14, RZ, RZ, -R10 ;  /* 0x000000ffff0e7224 */ /* 0x001fe200078e0a0a */
[----:B-1----:R-:W-:Y:S02]  /*05f0*/  @!UP0 ULEA UR6, UR7, UR6, 0x18 ;  /* 0x0000000607068291 */ /* 0x002fe4000f8ec03f */
[----:B------:R-:W-:Y:S01]  /*0600*/  ISETP.NE.AND P1, PT, R0, 0x3, PT ;  /* 0x000000030000780c */ /* 0x000fe20003f25270 */
[----:B------:R-:W-:Y:S01]  /*0610*/  VOTEU.ALL UP0, P0 ;  /* 0x00000000003f7886 */ /* 0x000fe20000000000 */
[----:B------:R-:W-:Y:S01]  /*0620*/  ISETP.LT.U32.AND P0, PT, R22, 0x2, !P2 ;  /* 0x000000021600780c */ /* 0x000fe20005701070 */
[----:B---3--:R-:W-:Y:S01]  /*0630*/  IMAD.MOV R3, RZ, RZ, -R6 ;  /* 0x000000ffff037224 */ /* 0x008fe200078e0a06 */
[----:B------:R-:W-:-:S02]  /*0640*/  ISETP.EQ.OR P1, PT, R0, RZ, !P1 ;  /* 0x000000ff0000720c */ /* 0x000fc40004f22670 */
[----:B------:R-:W-:Y:S01]  /*0650*/  ISETP.NE.AND P2, PT, R5, RZ, PT ;  /* 0x000000ff0500720c */ /* 0x000fe20003f45270 */
[----:B-----5:R-:W-:Y:S01]  /*0660*/  IMAD R7, R9, R14, R4 ;  /* 0x0000000e09077224 */ /* 0x020fe200078e0204 */
[----:B------:R-:W-:Y:S01]  /*0670*/  ISETP.EQ.AND P1, PT, R5, RZ, P1 ;  /* 0x000000ff0500720c */ /* 0x000fe20000f22270 */
[----:B------:R-:W0:Y:S02]  /*0680*/  FENCE.VIEW.ASYNC.S ;  /* 0x00000000000073c6 */ /* 0x000e240000000000 */
[----:B0-----:R0:W1:Y:S01]  /*0690*/  @!UP0 SYNCS.EXCH.64 URZ, [UR6+0x50], UR4 ;  /* 0x00005004063f85b2 */ /* 0x0010620008000100 */
[----:B------:R-:W-:Y:S02]  /*06a0*/  ISETP.NE.AND P4, PT, R7, R22, PT ;  /* 0x000000160700720c */ /* 0x000fe40003f85270 */
[----:B------:R-:W-:Y:S01]  /*06b0*/  SEL R19, RZ, 0x1, !P1 ;  /* 0x00000001ff137807 */ /* 0x000fe20004800000 */
[----:B----4-:R-:W-:Y:S02]  /*06c0*/  IMAD R3, R8, R3, UR8 ;  /* 0x0000000808037e24 */ /* 0x010fe4000f8e0203 */
[----:B------:R-:W-:-:S03]  /*06d0*/  VIADD R8, R5, 0xffffffff ;  /* 0xffffffff05087836 */ /* 0x000fc60000000000 */
[----:B------:R-:W-:Y:S02]  /*06e0*/  ISETP.EQ.OR P4, PT, R3, RZ, !P4 ;  /* 0x000000ff0300720c */ /* 0x000fe40006782670 */
[----:B------:R-:W-:Y:S02]  /*06f0*/  ISETP.GE.U32.AND P5, PT, R8, 0x2, PT ;  /* 0x000000020800780c */ /* 0x000fe40003fa6070 */
[----:B------:R-:W-:Y:S02]  /*0700*/  PLOP3.LUT P0, PT, P0, P4, PT, 0x80, 0x0 ;  /* 0x000000000000781c */ /* 0x000fe40000709070 */
[----:B------:R-:W-:Y:S01]  /*0710*/  SEL R19, R19, 0x2, P5 ;  /* 0x0000000213137807 */ /* 0x000fe20002800000 */
[----:B------:R0:W2:Y:S01]  /*0720*/  @!UP1 SYNCS.EXCH.64 URZ, [UR6+0x58], UR4 ;  /* 0x00005804063f95b2 */ /* 0x0000a20008000100 */
[----:B------:R-:W-:Y:S01]  /*0730*/  P2R R156, PR, RZ, 0x1 ;  /* 0x00000001ff9c7803 */ /* 0x000fe20000000000 */
[----:B------:R-:W-:Y:S01]  /*0740*/  NOP ;  /* 0x0000000000007918 */ /* 0x000fe20000000000 */
[----:B------:R-:W-:Y:S07]  /*0750*/  @!P3 BRA `(.L_x_3) ;  /* 0x000000000008b947 */ /* 0x000fee0003800000 */
[----:B-12---:R-:W-:Y:S01]  /*0760*/  UCGABAR_ARV ;  /* 0x00000000000079c7 */ /* 0x006fe20008000000 */
[----:B------:R-:W-:Y:S05]  /*0770*/  BRA `(.L_x_4) ;  /* 0x0000000000047947 */ /* 0x000fea0003800000 */
.L_x_3:
[----:B-12---:R-:W-:Y:S01]  /*0780*/  NOP ;  /* 0x0000000000007918 */ /* 0x006fe20000000000 */
.L_x_4:
[----:B------:R-:W1:Y:S01]  /*0790*/  LDC R2, c[0x0][0x65c] ;  /* 0x00019700ff027b82 */ /* 0x000e620000000800 */
[----:B------:R-:W-:Y:S02]  /*07a0*/  IMAD.U32 R6, RZ, RZ, UR8 ;  /* 0x00000008ff067e24 */ /* 0x000fe4000f8e00ff */
[----:B------:R-:W-:Y:S01]  /*07b0*/  IMAD.MOV.U32 R7, RZ, RZ, RZ ;  /* 0x000000ffff077224 */ /* 0x000fe200078e00ff */
[----:B-1----:R-:W-:-:S04]  /*07c0*/  ISETP.NE.AND P1, PT, R2, 0x1, PT ;  /* 0x000000010200780c */ /* 0x002fc80003f25270 */
[----:B------:R-:W-:-:S09]  /*07d0*/  P2R R5, PR, RZ, 0x2 ;  /* 0x00000002ff057803 */ /* 0x000fd20000000000 */
[----:B------:R-:W1:Y:S01]  /*07e0*/  @P1 LDC R17, c[0x0][0x10] ;  /* 0x00000400ff111b82 */ /* 0x000e620000000800 */
[----:B------:R-:W-:Y:S02]  /*07f0*/  @P1 IMAD.MOV.U32 R5, RZ, RZ, RZ ;  /* 0x000000ffff051224 */ /* 0x000fe400078e00ff */
[----:B------:R-:W-:-:S05]  /*0800*/  @P1 IMAD.MOV.U32 R13, RZ, RZ, RZ ;  /* 0x000000ffff0d1224 */ /* 0x000fca00078e00ff */
[----:B------:R-:W2:Y:S01]  /*0810*/  @!P1 LDC R11, c[0x0][0xc] ;  /* 0x00000300ff0b9b82 */ /* 0x000ea20000000800 */
[----:B-1----:R-:W-:-:S04]  /*0820*/  @P1 IMAD.WIDE.U32 R16, R17, UR8, R4 ;  /* 0x0000000811101c25 */ /* 0x002fc8000f8e0004 */
[----:B------:R-:W-:Y:S02]  /*0830*/  @P1 IMAD.IADD R17, R17, 0x1, R13 ;  /* 0x0000000111111824 */ /* 0x000fe400078e020d */
[----:B--2---:R-:W-:-:S04]  /*0840*/  @!P1 IMAD.WIDE.U32 R6, R4, R11, R6 ;  /* 0x0000000b04069225 */ /* 0x004fc800078e0006 */
[----:B------:R-:W-:Y:S02]  /*0850*/  @!P1 IMAD.MOV.U32 R16, RZ, RZ, R6 ;  /* 0x000000ffff109224 */ /* 0x000fe400078e0006 */
[----:B------:R-:W-:Y:S01]  /*0860*/  @!P1 IMAD.MOV.U32 R17, RZ, RZ, R7 ;  /* 0x000000ffff119224 */ /* 0x000fe200078e0007 */
[----:B------:R-:W-:Y:S06]  /*0870*/  @!P3 BRA `(.L_x_5) ;  /* 0x00000000000cb947 */ /* 0x000fec0003800000 */
[----:B------:R-:W-:Y:S01]  /*0880*/  UCGABAR_WAIT ;  /* 0x0000000000007dc7 */ /* 0x000fe20008000000 */
[----:B------:R-:W-:Y:S01]  /*0890*/  CCTL.IVALL ;  /* 0x00000000ff00798f */ /* 0x000fe20002000000 */
[----:B------:R-:W-:Y:S05]  /*08a0*/  BRA `(.L_x_6) ;  /* 0x0000000000047947 */ /* 0x000fea0003800000 */
.L_x_5:
[----:B------:R-:W-:Y:S06]  /*08b0*/  BAR.SYNC.DEFER_BLOCKING 0x0 ;  /* 0x0000000000007b1d */ /* 0x000fec0000010000 */
.L_x_6:
[----:B------:R-:W-:Y:S05]  /*08c0*/  @!P2 BRA `(.L_x_7) ;  /* 0x000000a00090a947 */ /* 0x000fea0003800000 */
[----:B------:R-:W-:-:S13]  /*08d0*/  ISETP.GT.U32.AND P0, PT, R8, 0x1, PT ;  /* 0x000000010800780c */ /* 0x000fda0003f04070 */
[----:B0-----:R-:W-:Y:S05]  /*08e0*/  @P0 EXIT ;  /* 0x000000000000094d */ /* 0x001fea0003800000 */
[----:B------:R-:W-:Y:S01]  /*08f0*/  ULDC.64 UR4, c[0x0][0x650] ;  /* 0x0001940000047ab9 */ /* 0x000fe20000000a00 */
[----:B------:R-:W-:Y:S01]  /*0900*/  PRMT R0, RZ, 0x7610, R0 ;  /* 0x00007610ff007816 */ /* 0x000fe20000000000 */
[----:B------:R-:W-:Y:S01]  /*0910*/  IMAD.MOV.U32 R152, RZ, RZ, -0x1 ;  /* 0xffffffffff987424 */ /* 0x000fe200078e00ff */
[----:B------:R-:W-:Y:S01]  /*0920*/  ISETP.GE.U32.AND P0, PT, R16, UR4, PT ;  /* 0x0000000410007c0c */ /* 0x000fe2000bf06070 */
[----:B------:R-:W-:Y:S02]  /*0930*/  IMAD.MOV.U32 R153, RZ, RZ, -0x1 ;  /* 0xffffffffff997424 */ /* 0x000fe400078e00ff */
[----:B------:R-:W-:Y:S01]  /*0940*/  IMAD.MOV.U32 R23, RZ, RZ, -0x1 ;  /* 0xffffffffff177424 */ /* 0x000fe200078e00ff */
[----:B------:R-:W-:-:S13]  /*0950*/  ISETP.GE.U32.AND.EX P0, PT, R17, UR5, PT, P0 ;  /* 0x0000000511007c0c */ /* 0x000fda000bf06100 */
[----:B------:R-:W-:Y:S05]  /*0960*/  @P0 BRA `(.L_x_8) ;  /* 0x00000004002c0947 */ /* 0x000fea0003800000 */
[----:B------:R-:W0:Y:S01]  /*0970*/  LDC.64 R20, c[0x0][0x628] ;  /* 0x00018a00ff147b82 */ /* 0x000e220000000a00 */
[----:B------:R-:W-:Y:S02]  /*0980*/  IMAD.MOV.U32 R6, RZ, RZ, R16 ;  /* 0x000000ffff067224 */ /* 0x000fe400078e0010 */
[----:B------:R-:W-:-:S05]  /*0990*/  IMAD.MOV.U32 R7, RZ, RZ, R17 ;  /* 0x000000ffff077224 */ /* 0x000fca00078e0011 */
[----:B------:R-:W1:Y:S08]  /*09a0*/  LDC R0, c[0x0][0x630] ;  /* 0x00018c00ff007b82 */ /* 0x000e700000000800 */
[----:B------:R-:W2:Y:S01]  /*09b0*/  LDC.64 R24, c[0x0][0x620] ;  /* 0x00018800ff187b82 */ /* 0x000ea20000000a00 */
[----:B0-----:R-:W-:-:S04]  /*09c0*/  ISETP.NE.U32.AND P0, PT, R20, RZ, PT ;  /* 0x000000ff1400720c */ /* 0x001fc80003f05070 */
[----:B------:R-:W-:-:S13]  /*09d0*/  ISETP.NE.AND.EX P0, PT, R21, RZ, PT, P0 ;  /* 0x000000ff1500720c */ /* 0x000fda0003f05300 */
[----:B-12---:R-:W-:Y:S05]  /*09e0*/  @!P0 BRA `(.L_x_9) ;  /* 0x0000000000288947 */ /* 0x006fea0003800000 */
[----:B------:R-:W0:Y:S02]  /*09f0*/  LDC R13, c[0x0][0x634] ;  /* 0x00018d00ff0d7b82 */ /* 0x000e240000000800 */
[----:B0-----:R-:W-:-:S05]  /*0a00*/  IADD3 R13, P0, R16, R13, RZ ;  /* 0x0000000d100d7210 */ /* 0x001fca0007f1e0ff */
[----:B------:R-:W-:-:S04]  /*0a10*/  IMAD.X R15, RZ, RZ, R17, P0 ;  /* 0x000000ffff0f7224 */ /* 0x000fc800000e0611 */
[----:B------:R-:W-:-:S04]  /*0a20*/  IMAD.WIDE.U32 R6, R15, R20, RZ ;  /* 0x000000140f067225 */ /* 0x000fc800078e00ff */
[----:B------:R-:W-:-:S04]  /*0a30*/  IMAD.WIDE.U32 R10, P0, R13, R21, R6 ;  /* 0x000000150d0a7225 */ /* 0x000fc80007800006 */
[----:B------:R-:W-:-:S04]  /*0a40*/  IMAD.WIDE.U32 R6, R13, R20, RZ ;  /* 0x000000140d067225 */ /* 0x000fc800078e00ff */
[----:B------:R-:W-:Y:S01]  /*0a50*/  IMAD.X R13, RZ, RZ, RZ, P0 ;  /* 0x000000ffff0d7224 */ /* 0x000fe200000e06ff */
[----:B------:R-:W-:Y:S01]  /*0a60*/  IADD3 RZ, P0, R7, R10, RZ ;  /* 0x0000000a07ff7210 */ /* 0x000fe20007f1e0ff */
[----:B------:R-:W-:-:S04]  /*0a70*/  IMAD.MOV.U32 R12, RZ, RZ, R11 ;  /* 0x000000ffff0c7224 */ /* 0x000fc800078e000b */
[----:B------:R-:W-:-:S08]  /*0a80*/  IMAD.WIDE.U32.X R6, R15, R21, R12, P0 ;  /* 0x000000150f067225 */ /* 0x000fd000000e040c */
.L_x_9:
[----:B------:R-:W0:Y:S01]  /*0a90*/  LDC.64 R20, c[0x0][0x640] ;  /* 0x00019000ff147b82 */ /* 0x000e220000000a00 */
[--C-:B------:R-:W-:Y:S01]  /*0aa0*/  SHF.R.U64 R27, R6, R0, R7.reuse ;  /* 0x00000000061b7219 */ /* 0x100fe20000001207 */
[----:B------:R-:W-:Y:S01]  /*0ab0*/  IMAD R28, R9, R14, R4 ;  /* 0x0000000e091c7224 */ /* 0x000fe200078e0204 */
[----:B------:R-:W-:Y:S02]  /*0ac0*/  SHF.R.U32.HI R0, RZ, R0, R7 ;  /* 0x00000000ff007219 */ /* 0x000fe40000011607 */
[----:B------:R-:W-:-:S03]  /*0ad0*/  IADD3 R5, P0, RZ, -R27, RZ ;  /* 0x8000001bff057210 */ /* 0x000fc60007f1e0ff */
[----:B------:R-:W1:Y:S02]  /*0ae0*/  LDC R8, c[0x0][0x618] ;  /* 0x00018600ff087b82 */ /* 0x000e640000000800 */
[----:B------:R-:W-:-:S04]  /*0af0*/  IMAD.X R7, RZ, RZ, ~R0, P0 ;  /* 0x000000ffff077224 */ /* 0x000fc800000e0e00 */
[-C--:B------:R-:W-:Y:S02]  /*0b00*/  IMAD R0, R7, R24.reuse, RZ ;  /* 0x0000001807007224 */ /* 0x080fe400078e02ff */
[----:B------:R-:W2:Y:S01]  /*0b10*/  LDC R11, c[0x0][0x608] ;  /* 0x00018200ff0b7b82 */ /* 0x000ea20000000800 */
[----:B------:R-:W-:-:S04]  /*0b20*/  IMAD.WIDE.U32 R6, R5, R24, R16 ;  /* 0x0000001805067225 */ /* 0x000fc800078e0010 */
[----:B------:R-:W-:Y:S02]  /*0b30*/  IMAD R5, R5, R25, R0 ;  /* 0x0000001905057224 */ /* 0x000fe400078e0200 */
[----:B------:R-:W-:Y:S01]  /*0b40*/  IMAD.MOV.U32 R25, RZ, RZ, 0x1 ;  /* 0x00000001ff197424 */ /* 0x000fe200078e00ff */
[----:B------:R-:W3:Y:S01]  /*0b50*/  LDC R12, c[0x0][0x658] ;  /* 0x00019600ff0c7b82 */ /* 0x000ee20000000800 */
[----:B0-----:R-:W-:Y:S01]  /*0b60*/  ISETP.NE.U32.AND P0, PT, R20, RZ, PT ;  /* 0x000000ff1400720c */ /* 0x001fe20003f05070 */
[----:B------:R-:W-:Y:S02]  /*0b70*/  IMAD.IADD R5, R7, 0x1, R5 ;  /* 0x0000000107057824 */ /* 0x000fe400078e0205 */
[----:B------:R-:W-:Y:S01]  /*0b80*/  IMAD.MOV.U32 R7, RZ, RZ, -0x1 ;  /* 0xffffffffff077424 */ /* 0x000fe200078e00ff */
[----:B------:R-:W-:-:S03]  /*0b90*/  ISETP.NE.AND.EX P0, PT, R21, RZ, PT, P0 ;  /* 0x000000ff1500720c */ /* 0x000fc60003f05300 */
[----:B------:R-:W0:Y:S01]  /*0ba0*/  LDC R15, c[0x0][0x600] ;  /* 0x00018000ff0f7b82 */ /* 0x000e220000000800 */
[-CC-:B-1----:R-:W-:Y:S02]  /*0bb0*/  SHF.R.U64 R13, R6, R8.reuse, R5.reuse ;  /* 0x00000008060d7219 */ /* 0x182fe40000001205 */
[----:B------:R-:W-:-:S05]  /*0bc0*/  SHF.R.U32.HI R0, RZ, R8, R5 ;  /* 0x00000008ff007219 */ /* 0x000fca0000011605 */
[----:B------:R-:W1:Y:S01]  /*0bd0*/  LDC R23, c[0x0][0x648] ;  /* 0x00019200ff177b82 */ /* 0x000e620000000800 */
[-CC-:B--2---:R-:W-:Y:S02]  /*0be0*/  SHF.R.U64 R29, R13, R11.reuse, R0.reuse ;  /* 0x0000000b0d1d7219 */ /* 0x184fe40000001200 */
[----:B------:R-:W-:-:S05]  /*0bf0*/  SHF.R.U32.HI R5, RZ, R11, R0 ;  /* 0x0000000bff057219 */ /* 0x000fca0000011600 */
[----:B------:R-:W2:Y:S01]  /*0c00*/  LDC R24, c[0x0][0x638] ;  /* 0x00018e00ff187b82 */ /* 0x000ea20000000800 */
[-CC-:B---3--:R-:W-:Y:S02]  /*0c10*/  SHF.R.U64 R14, R29, R12.reuse, R5.reuse ;  /* 0x0000000c1d0e7219 */ /* 0x188fe40000001205 */
[-C--:B------:R-:W-:Y:S02]  /*0c20*/  SHF.L.U32 R0, R7, R12.reuse, RZ ;  /* 0x0000000c07007219 */ /* 0x080fe400000006ff */
[----:B------:R-:W-:Y:S01]  /*0c30*/  SHF.R.U32.HI R5, RZ, R12, R5 ;  /* 0x0000000cff057219 */ /* 0x000fe20000011605 */
[----:B------:R-:W-:Y:S01]  /*0c40*/  IMAD.MOV.U32 R4, RZ, RZ, R14 ;  /* 0x000000ffff047224 */ /* 0x000fe200078e000e */
[----:B------:R-:W-:Y:S01]  /*0c50*/  LOP3.LUT R10, RZ, R0, RZ, 0x33, !PT ;  /* 0x00000000ff0a7212 */ /* 0x000fe200078e33ff */
[----:B------:R-:W3:Y:S01]  /*0c60*/  LDC R26, c[0x0][0x610] ;  /* 0x00018400ff1a7b82 */ /* 0x000ee20000000800 */
[----:B------:R-:W-:Y:S05]  /*0c70*/  @!P0 BRA `(.L_x_10) ;  /* 0x0000000000288947 */ /* 0x000fea0003800000 */
[----:B------:R-:W4:Y:S02]  /*0c80*/  LDC R9, c[0x0][0x64c] ;  /* 0x00019300ff097b82 */ /* 0x000f240000000800 */
[----:B----4-:R-:W-:-:S05]  /*0c90*/  IADD3 R9, P0, R14, R9, RZ ;  /* 0x000000090e097210 */ /* 0x010fca0007f1e0ff */
        /* <DEDUP_REMOVED lines=8> */
.L_x_10:
[----:B-1----:R-:W-:Y:S01]  /*0d20*/  SHF.R.U64 R4, R4, R23, R5 ;  /* 0x0000001704047219 */ /* 0x002fe20000001205 */
[----:B0-----:R-:W-:Y:S01]  /*0d30*/  VIADD R6, R15, 0xffffffff ;  /* 0xffffffff0f067836 */ /* 0x001fe20000000000 */
[----:B------:R-:W-:Y:S01]  /*0d40*/  SHF.L.U32 R0, R25, R12, RZ ;  /* 0x0000000c19007219 */ /* 0x000fe200000006ff */
[----:B------:R-:W-:Y:S01]  /*0d50*/  IMAD.MOV.U32 R23, RZ, RZ, R27 ;  /* 0x000000ffff177224 */ /* 0x000fe200078e001b */
[----:B------:R-:W-:Y:S01]  /*0d60*/  LOP3.LUT R5, R29, R10, RZ, 0xc0, !PT ;  /* 0x0000000a1d057212 */ /* 0x000fe200078ec0ff */
[----:B------:R-:W-:Y:S01]  /*0d70*/  IMAD.MOV R7, RZ, RZ, -R4 ;  /* 0x000000ffff077224 */ /* 0x000fe200078e0a04 */
[----:B------:R-:W-:Y:S02]  /*0d80*/  SEL R3, R3, R28, !P1 ;  /* 0x0000001c03037207 */ /* 0x000fe40004800000 */
[----:B------:R-:W-:Y:S01]  /*0d90*/  LOP3.LUT R6, R13, R6, RZ, 0xc0, !PT ;  /* 0x000000060d067212 */ /* 0x000fe200078ec0ff */
[----:B------:R-:W-:Y:S02]  /*0da0*/  IMAD R4, R0, R4, R5 ;  /* 0x0000000400047224 */ /* 0x000fe400078e0205 */
[----:B--2---:R-:W-:-:S02]  /*0db0*/  IMAD R0, R7, R24, R14 ;  /* 0x0000001807007224 */ /* 0x004fc400078e020e */
[----:B---3--:R-:W-:Y:S02]  /*0dc0*/  IMAD R3, R4, R26, R3 ;  /* 0x0000001a04037224 */ /* 0x008fe400078e0203 */
[----:B------:R-:W-:Y:S02]  /*0dd0*/  IMAD R152, R0, R15, R6 ;  /* 0x0000000f00987224 */ /* 0x000fe400078e0206 */
[----:B------:R-:W-:-:S03]  /*0de0*/  IMAD.MOV.U32 R4, RZ, RZ, 0x1 ;  /* 0x00000001ff047424 */ /* 0x000fc600078e00ff */
[----:B------:R-:W-:Y:S02]  /*0df0*/  SEL R153, R152, R3, !P1 ;  /* 0x0000000398997207 */ /* 0x000fe40004800000 */
[----:B------:R-:W-:Y:S02]  /*0e00*/  PRMT R0, R4, 0x7610, R0 ;  /* 0x0000761004007816 */ /* 0x000fe40000000000 */
[----:B------:R-:W-:-:S07]  /*0e10*/  SEL R152, R3, R152, !P1 ;  /* 0x0000009803987207 */ /* 0x000fce0004800000 */
.L_x_8:
[----:B------:R-:W-:-:S08]  /*0e20*/  NOP ;  /* 0x0000000000007918 */ /* 0x000fd00000000000 */
[----:B------:R-:W0:Y:S02]  /*0e30*/  USETMAXREG.TRY_ALLOC.CTAPOOL UP0, 0xe8 ;  /* 0x000000e8000079c8 */ /* 0x000e240008000600 */
[----:B0-----:R-:W-:-:S13]  /*0e40*/  PLOP3.LUT P0, PT, PT, PT, UP0, 0x80, 0x0 ;  /* 0x000000000000781c */ /* 0x001fda0003f0f008 */
[----:B------:R-:W-:Y:S05]  /*0e50*/  @!P0 BRA `(.L_x_8) ;  /* 0xfffffffc00f08947 */ /* 0x000fea000383ffff */
[----:B------:R-:W-:Y:S01]  /*0e60*/  ULDC.64 UR4, c[0x0][0x598] ;  /* 0x0001660000047ab9 */ /* 0x000fe20000000a00 */
[----:B------:R-:W-:Y:S01]  /*0e70*/  ULDC.64 UR36, c[0x0][0x208] ;  /* 0x0000820000247ab9 */ /* 0x000fe20000000a00 */
[----:B------:R-:W-:-:S04]  /*0e80*/  ISETP.NE.U32.AND P0, PT, RZ, UR4, PT ;  /* 0x00000004ff007c0c */ /* 0x000fc8000bf05070 */
[----:B------:R-:W-:-:S13]  /*0e90*/  ISETP.NE.AND.EX P0, PT, RZ, UR5, PT, P0 ;  /* 0x00000005ff007c0c */ /* 0x000fda000bf05300 */
[----:B------:R-:W-:Y:S05]  /*0ea0*/  @!P0 BRA `(.L_x_11) ;  /* 0x00000000001c8947 */ /* 0x000fea0003800000 */
[----:B------:R-:W0:Y:S02]  /*0eb0*/  LDC.64 R4, c[0x0][0x598] ;  /* 0x00016600ff047b82 */ /* 0x000e240000000a00 */
[----:B0-----:R-:W2:Y:S02]  /*0ec0*/  LDG.E.64 R4, desc[UR36][R4.64] ;  /* 0x0000002404047981 */ /* 0x001ea4000c1e1b00 */
[----:B--2---:R-:W-:-:S04]  /*0ed0*/  ISETP.NE.U32.AND P0, PT, R4, RZ, PT ;  /* 0x000000ff0400720c */ /* 0x004fc80003f05070 */
[----:B------:R-:W-:-:S13]  /*0ee0*/  ISETP.NE.AND.EX P0, PT, R5, RZ, PT, P0 ;  /* 0x000000ff0500720c */ /* 0x000fda0003f05300 */
[----:B------:R-:W-:Y:S05]  /*0ef0*/  @!P0 BRA `(.L_x_11) ;  /* 0x0000000000088947 */ /* 0x000fea0003800000 */
[----:B------:R0:W5:Y:S01]  /*0f00*/  LD.E R154, desc[UR36][R4.64] ;  /* 0x00000024049a7980 */ /* 0x000162000c101900 */
[----:B------:R-:W-:Y:S05]  /*0f10*/  BRA `(.L_x_12) ;  /* 0x0000000000247947 */ /* 0x000fea0003800000 */
.L_x_11:
[----:B------:R-:W-:Y:S02]  /*0f20*/  ULDC.64 UR4, c[0x0][0x588] ;  /* 0x0001620000047ab9 */ /* 0x000fe40000000a00 */
[----:B------:R-:W-:-:S04]  /*0f30*/  ISETP.NE.U32.AND P0, PT, RZ, UR4, PT ;  /* 0x00000004ff007c0c */ /* 0x000fc8000bf05070 */
[----:B------:R-:W-:-:S13]  /*0f40*/  ISETP.NE.AND.EX P0, PT, RZ, UR5, PT, P0 ;  /* 0x00000005ff007c0c */ /* 0x000fda000bf05300 */
[----:B------:R-:W-:Y:S05]  /*0f50*/  @!P0 BRA `(.L_x_13) ;  /* 0x00000000000c8947 */ /* 0x000fea0003800000 */
[----:B------:R-:W0:Y:S02]  /*0f60*/  LDC.64 R154, c[0x0][0x588] ;  /* 0x00016200ff9a7b82 */ /* 0x000e240000000a00 */
[----:B0-----:R1:W5:Y:S01]  /*0f70*/  LDG.E R154, desc[UR36][R154.64] ;  /* 0x000000249a9a7981 */ /* 0x001362000c1e1900 */
[----:B------:R-:W-:Y:S05]  /*0f80*/  BRA `(.L_x_12) ;  /* 0x0000000000087947 */ /* 0x000fea0003800000 */
.L_x_13:
[----:B------:R-:W-:Y:S02]  /*0f90*/  ULDC UR4, c[0x0][0x580] ;  /* 0x0001600000047ab9 */ /* 0x000fe40000000800 */
[----:B------:R-:W-:-:S07]  /*0fa0*/  IMAD.U32 R154, RZ, RZ, UR4 ;  /* 0x00000004ff9a7e24 */ /* 0x000fce000f8e00ff */
.L_x_12:
[----:B------:R-:W-:Y:S02]  /*0fb0*/  ULDC.64 UR4, c[0x0][0x5a0] ;  /* 0x0001680000047ab9 */ /* 0x000fe40000000a00 */
[----:B------:R-:W-:-:S04]  /*0fc0*/  ISETP.NE.U32.AND P0, PT, RZ, UR4, PT ;  /* 0x00000004ff007c0c */ /* 0x000fc8000bf05070 */
[----:B------:R-:W-:-:S13]  /*0fd0*/  ISETP.NE.AND.EX P0, PT, RZ, UR5, PT, P0 ;  /* 0x00000005ff007c0c */ /* 0x000fda000bf05300 */
[----:B------:R-:W-:Y:S05]  /*0fe0*/  @!P0 BRA `(.L_x_14) ;  /* 0x00000000001c8947 */ /* 0x000fea0003800000 */
[----:B0-----:R-:W0:Y:S02]  /*0ff0*/  LDC.64 R4, c[0x0][0x5a0] ;  /* 0x00016800ff047b82 */ /* 0x001e240000000a00 */
[----:B0-----:R-:W2:Y:S02]  /*1000*/  LDG.E.64 R4, desc[UR36][R4.64] ;  /* 0x0000002404047981 */ /* 0x001ea4000c1e1b00 */
[----:B--2---:R-:W-:-:S04]  /*1010*/  ISETP.NE.U32.AND P0, PT, R4, RZ, PT ;  /* 0x000000ff0400720c */ /* 0x004fc80003f05070 */
[----:B------:R-:W-:-:S13]  /*1020*/  ISETP.NE.AND.EX P0, PT, R5, RZ, PT, P0 ;  /* 0x000000ff0500720c */ /* 0x000fda0003f05300 */
[----:B------:R-:W-:Y:S05]  /*1030*/  @!P0 BRA `(.L_x_14) ;  /* 0x0000000000088947 */ /* 0x000fea0003800000 */
[----:B-1----:R0:W5:Y:S01]  /*1040*/  LD.E R155, desc[UR36][R4.64] ;  /* 0x00000024049b7980 */ /* 0x002162000c101900 */
[----:B------:R-:W-:Y:S05]  /*1050*/  BRA `(.L_x_15) ;  /* 0x0000000000247947 */ /* 0x000fea0003800000 */
.L_x_14:
[----:B------:R-:W-:Y:S02]  /*1060*/  ULDC.64 UR4, c[0x0][0x590] ;  /* 0x0001640000047ab9 */ /* 0x000fe40000000a00 */
[----:B------:R-:W-:-:S04]  /*1070*/  ISETP.NE.U32.AND P0, PT, RZ, UR4, PT ;  /* 0x00000004ff007c0c */ /* 0x000fc8000bf05070 */
[----:B------:R-:W-:-:S13]  /*1080*/  ISETP.NE.AND.EX P0, PT, RZ, UR5, PT, P0 ;  /* 0x00000005ff007c0c */ /* 0x000fda000bf05300 */
[----:B------:R-:W-:Y:S05]  /*1090*/  @!P0 BRA `(.L_x_16) ;  /* 0x00000000000c8947 */ /* 0x000fea0003800000 */
[----:B0-----:R-:W1:Y:S02]  /*10a0*/  LDC.64 R4, c[0x0][0x590] ;  /* 0x00016400ff047b82 */ /* 0x001e640000000a00 */
[----:B-1----:R1:W5:Y:S01]  /*10b0*/  LDG.E R155, desc[UR36][R4.64] ;  /* 0x00000024049b7981 */ /* 0x002362000c1e1900 */
[----:B------:R-:W-:Y:S05]  /*10c0*/  BRA `(.L_x_15) ;  /* 0x0000000000087947 */ /* 0x000fea0003800000 */
.L_x_16:
[----:B------:R-:W-:Y:S02]  /*10d0*/  ULDC UR4, c[0x0][0x584] ;  /* 0x0001610000047ab9 */ /* 0x000fe40000000800 */
[----:B-1----:R-:W-:-:S07]  /*10e0*/  IMAD.U32 R155, RZ, RZ, UR4 ;  /* 0x00000004ff9b7e24 */ /* 0x002fce000f8e00ff */
.L_x_15:
[----:B------:R-:W-:-:S13]  /*10f0*/  LOP3.LUT P0, RZ, R0, 0xff, RZ, 0xc0, !PT ;  /* 0x000000ff00ff7812 */ /* 0x000fda000780c0ff */
[----:B------:R-:W-:Y:S05]  /*1100*/  @!P0 EXIT ;  /* 0x000000000000894d */ /* 0x000fea0003800000 */
[----:B------:R-:W-:Y:S01]  /*1110*/  ULDC UR4, c[0x0][0x28c] ;  /* 0x0000a30000047ab9 */ /* 0x000fe20000000800 */
[----:B------:R-:W-:Y:S01]  /*1120*/  LOP3.LUT R164, R19, 0x1, RZ, 0xfc, !PT ;  /* 0x0000000113a47812 */ /* 0x000fe200078efcff */
[----:B------:R-:W-:Y:S01]  /*1130*/  UIADD3 UR4, UR4, 0x1f, URZ ;  /* 0x0000001f04047890 */ /* 0x000fe2000fffe03f */
[----:B------:R-:W-:Y:S01]  /*1140*/  UMOV UR38, URZ ;  /* 0x0000003f00267c82 */ /* 0x000fe20008000000 */
[----:B------:R-:W-:Y:S02]  /*1150*/  UMOV UR39, URZ ;  /* 0x0000003f00277c82 */ /* 0x000fe40008000000 */
[----:B------:R-:W-:-:S04]  /*1160*/  USHF.R.S32.HI UR5, URZ, 0x1f, UR4 ;  /* 0x0000001f3f057899 */ /* 0x000fc80008011404 */
[----:B------:R-:W-:-:S04]  /*1170*/  ULEA.HI UR5, UR5, UR4, URZ, 0x5 ;  /* 0x0000000405057291 */ /* 0x000fc8000f8f283f */
[----:B------:R-:W-:-:S12]  /*1180*/  USHF.R.S32.HI UR40, URZ, 0x5, UR5 ;  /* 0x000000053f287899 */ /* 0x000fd80008011405 */
.L_x_288:
[----:B------:R-:W-:Y:S01]  /*1190*/  LOP3.LUT R0, R18, 0x80, RZ, 0xc0, !PT ;  /* 0x0000008012007812 */ /* 0x000fe200078ec0ff */
[----:B--2---:R-:W2:Y:S01]  /*11a0*/  S2UR UR7, SR_CgaCtaId ;  /* 0x00000000000779c3 */ /* 0x004ea20000008800 */
[----:B------:R-:W-:Y:S02]  /*11b0*/  UMOV UR6, 0x400 ;  /* 0x0000040000067882 */ /* 0x000fe40000000000 */
[----:B------:R-:W-:-:S06]  /*11c0*/  SHF.R.U32.HI R0, RZ, 0x7, R0 ;  /* 0x00000007ff007819 */ /* 0x000fcc0000011600 */
[----:B---3--:R-:W3:Y:S01]  /*11d0*/  SHFL.IDX PT, R0, R0, RZ, 0x1f ;  /* 0x00001fff00007589 */ /* 0x008ee200000e0000 */
[----:B--2---:R-:W-:Y:S01]  /*11e0*/  ULEA UR6, UR7, UR6, 0x18 ;  /* 0x0000000607067291 */ /* 0x004fe2000f8ec03f */
[----:B---3--:R-:W-:-:S13]  /*11f0*/  R2UR UR4, R0 ;  /* 0x00000000000472ca */ /* 0x008fda00000e0000 */
[----:B------:R-:W-:-:S04]  /*1200*/  ULEA.HI UR5, UR4, UR4, URZ, 0x1 ;  /* 0x0000000404057291 */ /* 0x000fc8000f8f083f */
[----:B------:R-:W-:-:S04]  /*1210*/  ULOP3.LUT UR5, UR5, 0x7fffe, URZ, 0xc0, !UPT ;  /* 0x0007fffe05057892 */ /* 0x000fc8000f8ec03f */
[----:B------:R-:W-:-:S03]  /*1220*/  UIADD3 UR5, UR4, -UR5, URZ ;  /* 0x8000000504057290 */ /* 0x000fc6000fffe03f */
[----:B------:R-:W-:Y:S01]  /*1230*/  ULDC UR4, c[0x0][0x28c] ;  /* 0x0000a30000047ab9 */ /* 0x000fe20000000800 */
[----:B------:R-:W-:Y:S01]  /*1240*/  ULEA UR5, UR5, UR6, 0xd ;  /* 0x0000000605057291 */ /* 0x000fe2000f8e683f */
[----:B------:R-:W-:-:S03]  /*1250*/  ISETP.LT.AND P0, PT, RZ, UR4, PT ;  /* 0x00000004ff007c0c */ /* 0x000fc6000bf01270 */
[----:B------:R-:W-:-:S04]  /*1260*/  UIADD3 UR5, UR5, 0x100, URZ ;  /* 0x0000010005057890 */ /* 0x000fc8000fffe03f */
[----:B------:R-:W-:-:S04]  /*1270*/  USHF.R.U32.HI UR5, URZ, 0x4, UR5 ;  /* 0x000000043f057899 */ /* 0x000fc80008011605 */
[----:B------:R-:W-:Y:S02]  /*1280*/  ULOP3.LUT UR41, UR5, 0x3fff, URZ, 0xc0, !UPT ;  /* 0x00003fff05297892 */ /* 0x000fe4000f8ec03f */
[----:B-1--45:R-:W-:Y:S10]  /*1290*/  @P0 BRA `(.L_x_17) ;  /* 0x0000000000400947 */ /* 0x032ff40003800000 */
[----:B------:R-:W-:Y:S01]  /*12a0*/  MOV R0, 0x0 ;  /* 0x0000000000007802 */ /* 0x000fe20000000f00 */
[----:B------:R-:W-:Y:S01]  /*12b0*/  ULDC.64 UR4, c[0x4][0x68] ;  /* 0x01001a0000047ab9 */ /* 0x000fe20000000a00 */
[----:B------:R-:W-:Y:S01]  /*12c0*/  ULDC.64 UR6, c[0x4][0x8] ;  /* 0x0100020000067ab9 */ /* 0x000fe20000000a00 */
[----:B01----:R-:W-:Y:S01]  /*12d0*/  IMAD.U32 R4, RZ, RZ, UR4 ;  /* 0x00000004ff047e24 */ /* 0x003fe2000f8e00ff */
[----:B------:R0:W1:Y:S01]  /*12e0*/  LDC.64 R14, c[0x4][R0] ;  /* 0x01000000000e7b82 */ /* 0x0000620000000a00 */
[----:B------:R-:W-:Y:S01]  /*12f0*/  IMAD.U32 R5, RZ, RZ, UR5 ;  /* 0x00000005ff057e24 */ /* 0x000fe2000f8e00ff */
[----:B------:R-:W-:Y:S01]  /*1300*/  ULDC.64 UR4, c[0x4][0x70] ;  /* 0x01001c0000047ab9 */ /* 0x000fe20000000a00 */
[----:B------:R-:W-:Y:S02]  /*1310*/  IMAD.U32 R10, RZ, RZ, UR6 ;  /* 0x00000006ff0a7e24 */ /* 0x000fe4000f8e00ff */
[----:B------:R-:W-:Y:S02]  /*1320*/  IMAD.U32 R6, RZ, RZ, UR4 ;  /* 0x00000004ff067e24 */ /* 0x000fe4000f8e00ff */
[----:B------:R-:W-:-:S02]  /*1330*/  IMAD.U32 R7, RZ, RZ, UR5 ;  /* 0x00000005ff077e24 */ /* 0x000fc4000f8e00ff */
[----:B------:R-:W-:Y:S02]  /*1340*/  IMAD.U32 R11, RZ, RZ, UR7 ;  /* 0x00000007ff0b7e24 */ /* 0x000fe4000f8e00ff */
[----:B------:R-:W-:Y:S02]  /*1350*/  IMAD.MOV.U32 R8, RZ, RZ, 0x1e1 ;  /* 0x000001e1ff087424 */ /* 0x000fe400078e00ff */
[----:B------:R-:W-:Y:S02]  /*1360*/  IMAD.MOV.U32 R12, RZ, RZ, 0x1 ;  /* 0x00000001ff0c7424 */ /* 0x000fe400078e00ff */
[----:B0-----:R-:W-:-:S07]  /*1370*/  IMAD.MOV.U32 R13, RZ, RZ, RZ ;  /* 0x000000ffff0d7224 */ /* 0x001fce00078e00ff */
[----:B------:R-:W-:-:S07]  /*1380*/  LEPC R20, `(.L_x_17) ;  /* 0x000000001014794e */ /* 0x000fce0000000000 */
[----:B-1---5:R-:W-:Y:S05]  /*1390*/  CALL.ABS.NOINC R14 ;  /* 0x000000000e007343 */ /* 0x022fea0003c00000 */
.L_x_17:
[----:B------:R-:W-:-:S13]  /*13a0*/  ISETP.NE.AND P0, PT, R164, 0x3, PT ;  /* 0x00000003a400780c */ /* 0x000fda0003f05270 */
[----:B------:R-:W-:Y:S05]  /*13b0*/  @!P0 BRA `(.L_x_18) ;  /* 0x0000000000048947 */ /* 0x000fea0003800000 */
[----:B------:R-:W-:Y:S01]  /*13c0*/  BPT.TRAP 0x1 ;  /* 0x000000040000795c */ /* 0x000fe20000300000 */
.L_x_18:
[----:B------:R-:W2:Y:S01]  /*13d0*/  S2UR UR5, SR_CgaCtaId ;  /* 0x00000000000579c3 */ /* 0x000ea20000008800 */
[----:B------:R-:W-:Y:S01]  /*13e0*/  UMOV UR4, 0x400 ;  /* 0x0000040000047882 */ /* 0x000fe20000000000 */
[----:B------:R-:W-:Y:S02]  /*13f0*/  IMAD.U32 R0, RZ, RZ, UR38 ;  /* 0x00000026ff007e24 */ /* 0x000fe4000f8e00ff */
[----:B------:R-:W-:-:S03]  /*1400*/  IMAD.U32 R3, RZ, RZ, UR39 ;  /* 0x00000027ff037e24 */ /* 0x000fc6000f8e00ff */
[----:B------:R-:W-:Y:S01]  /*1410*/  SHF.L.U32 R0, R0, 0x1f, RZ ;  /* 0x0000001f00007819 */ /* 0x000fe200000006ff */
[----:B--2---:R-:W-:-:S06]  /*1420*/  ULEA UR4, UR5, UR4, 0x18 ;  /* 0x0000000405047291 */ /* 0x004fcc000f8ec03f */
[----:B------:R-:W-:-:S04]  /*1430*/  IMAD.U32 R6, RZ, RZ, UR4 ;  /* 0x00000004ff067e24 */ /* 0x000fc8000f8e00ff */
[----:B------:R-:W-:-:S04]  /*1440*/  IMAD R3, R3, 0x8, R6 ;  /* 0x0000000803037824 */ /* 0x000fc800078e0206 */
[----:B------:R2:W3:Y:S01]  /*1450*/  SYNCS.PHASECHK.TRANS64.TRYWAIT P1, [R3+URZ], R0 ;  /* 0x00000000030075a7 */ /* 0x0004e2000802017f */
[----:B------:R-:W-:Y:S05]  /*1460*/  @!P0 BRA `(.L_x_19) ;  /* 0x0000000000048947 */ /* 0x000fea0003800000 */
[----:B------:R-:W-:Y:S01]  /*1470*/  BPT.TRAP 0x1 ;  /* 0x000000040000795c */ /* 0x000fe20000300000 */
.L_x_19:
[----:B---3--:R-:W-:Y:S05]  /*1480*/  @P1 BRA `(.L_x_20) ;  /* 0x0000000000081947 */ /* 0x008fea0003800000 */
[----:B------:R-:W3:Y:S02]  /*1490*/  SYNCS.PHASECHK.TRANS64.TRYWAIT P1, [R3+URZ], R0 ;  /* 0x00000000030075a7 */ /* 0x000ee4000802017f */
[----:B---3--:R-:W-:Y:S05]  /*14a0*/  @!P1 BRA `(.L_x_21) ;  /* 0x000000ac00049947 */ /* 0x008fea0003800000 */
.L_x_20:
[----:B------:R-:W-:-:S04]  /*14b0*/  UISETP.LT.AND UP0, UPT, UR40, 0x1, UPT ;  /* 0x000000012800788c */ /* 0x000fc8000bf01270 */
[----:B------:R-:W-:-:S06]  /*14c0*/  USEL UR4, UR40, 0x1, UP0 ;  /* 0x0000000128047887 */ /* 0x000fcc0008000000 */
[----:B--23--:R-:W-:Y:S01]  /*14d0*/  IMAD.U32 R0, RZ, RZ, UR4 ;  /* 0x00000004ff007e24 */ /* 0x00cfe2000f8e00ff */
[----:B------:R-:W-:Y:S05]  /*14e0*/  WARPSYNC.ALL ;  /* 0x0000000000007948 */ /* 0x000fea0003800000 */
[----:B------:R-:W-:-:S04]  /*14f0*/  IADD3 R0, -R0, UR40, RZ ;  /* 0x0000002800007c10 */ /* 0x000fc8000fffe1ff */
[----:B------:R-:W-:Y:S02]  /*1500*/  ISETP.GE.AND P1, PT, R0, 0x1, PT ;  /* 0x000000010000780c */ /* 0x000fe40003f26270 */
[----:B------:R-:W-:Y:S01]  /*1510*/  R2UR UR4, R6 ;  /* 0x00000000060472ca */ /* 0x000fe200000e0000 */
[----:B------:R-:W-:Y:S01]  /*1520*/  WARPGROUP.ARRIVE ;  /* 0x00000000000079c5 */ /* 0x000fe20000000000 */
[----:B------:R-:W-:Y:S01]  /*1530*/  UMOV UR9, 0x40000040 ;  /* 0x4000004000097882 */ /* 0x000fe20000000000 */
[----:B------:R-:W-:-:S10]  /*1540*/  UMOV UR11, 0x40000040 ;  /* 0x40000040000b7882 */ /* 0x000fd40000000000 */
[----:B------:R-:W-:-:S04]  /*1550*/  UIADD3 UR4, UR4, 0x20100, URZ ;  /* 0x0002010004047890 */ /* 0x000fc8000fffe03f */
[----:B------:R-:W-:-:S04]  /*1560*/  USHF.R.U32.HI UR4, URZ, 0x4, UR4 ;  /* 0x000000043f047899 */ /* 0x000fc80008011604 */
[----:B------:R-:W-:Y:S02]  /*1570*/  ULOP3.LUT UR5, UR4, 0x3fff, URZ, 0xc0, !UPT ;  /* 0x00003fff04057892 */ /* 0x000fe4000f8ec03f */
[----:B------:R-:W-:Y:S02]  /*1580*/  ULOP3.LUT UR4, UR41, 0x10000, URZ, 0xfc, !UPT ;  /* 0x0001000029047892 */ /* 0x000fe4000f8efc3f */
[----:B------:R-:W-:Y:S02]  /*1590*/  ULOP3.LUT UR5, UR5, 0x10000, URZ, 0xfc, !UPT ;  /* 0x0001000005057892 */ /* 0x000fe4000f8efc3f */
[----:B------:R-:W-:Y:S02]  /*15a0*/  ULEA UR6, UR39, UR4, 0xb ;  /* 0x0000000427067291 */ /* 0x000fe4000f8e583f */
[----:B------:R-:W-:-:S05]  /*15b0*/  ULEA UR7, UR39, UR5, 0xa ;  /* 0x0000000527077291 */ /* 0x000fca000f8e503f */
[----:B------:R-:W-:Y:S02]  /*15c0*/  UMOV UR8, UR6 ;  /* 0x0000000600087c82 */ /* 0x000fe40008000000 */
[----:B------:R-:W-:Y:S02]  /*15d0*/  UMOV UR10, UR7 ;  /* 0x00000007000a7c82 */ /* 0x000fe40008000000 */
[----:B------:R-:W-:Y:S01]  /*15e0*/  HGMMA.64x128x8.F32.TF32 R88, gdesc[UR8], RZ, !UPT, gsb0 ;  /* 0x05e00000085879f0 */ /* 0x000fe2000c0028ff */
[----:B------:R-:W-:Y:S01]  /*15f0*/  UIADD3 UR8, UR6, 0x400, URZ ;  /* 0x0000040006087890 */ /* 0x000fe2000fffe03f */
[----:B------:R-:W-:Y:S01]  /*1600*/  UMOV UR9, 0x40000040 ;  /* 0x4000004000097882 */ /* 0x000fe20000000000 */
[----:B------:R-:W-:Y:S02]  /*1610*/  WARPGROUP.DEPBAR.LE gsb0, 0x0 ;  /* 0x00008000000079c5 */ /* 0x000fe40000010000 */
[----:B------:R-:W-:-:S07]  /*1620*/  WARPGROUP.ARRIVE ;  /* 0x00000000000079c5 */ /* 0x000fce0000000000 */
[----:B------:R-:W-:Y:S01]  /*1630*/  HGMMA.64x128x8.F32.TF32 R24, gdesc[UR8], RZ, !UPT, gsb0 ;  /* 0x05e00000081879f0 */ /* 0x000fe2000c0028ff */
[----:B------:R-:W-:Y:S02]  /*1640*/  UIADD3 UR8, UR6, 0x2, URZ ;  /* 0x0000000206087890 */ /* 0x000fe4000fffe03f */
[----:B------:R-:W-:Y:S01]  /*1650*/  UIADD3 UR10, UR7, 0x2, URZ ;  /* 0x00000002070a7890 */ /* 0x000fe2000fffe03f */
[----:B------:R-:W-:Y:S01]  /*1660*/  UMOV UR9, 0x40000040 ;  /* 0x4000004000097882 */ /* 0x000fe20000000000 */
[----:B------:R-:W-:Y:S01]  /*1670*/  UMOV UR11, 0x40000040 ;  /* 0x40000040000b7882 */ /* 0x000fe20000000000 */
[----:B------:R-:W-:Y:S02]  /*1680*/  WARPGROUP.DEPBAR.LE gsb0, 0x0 ;  /* 0x00008000000079c5 */ /* 0x000fe40000010000 */
[----:B------:R-:W-:-:S06]  /*1690*/  WARPGROUP.ARRIVE ;  /* 0x00000000000079c5 */ /* 0x000fcc0000000000 */
[----:B------:R-:W-:Y:S01]  /*16a0*/  HGMMA.64x128x8.F32.TF32 R88, gdesc[UR8], R88, gsb0 ;  /* 0x05e00000085879f0 */ /* 0x000fe20008002858 */
[----:B------:R-:W-:Y:S01]  /*16b0*/  UIADD3 UR8, UR6, 0x402, URZ ;  /* 0x0000040206087890 */ /* 0x000fe2000fffe03f */
[----:B------:R-:W-:Y:S01]  /*16c0*/  UMOV UR9, 0x40000040 ;  /* 0x4000004000097882 */ /* 0x000fe20000000000 */
[----:B------:R-:W-:Y:S02]  /*16d0*/  WARPGROUP.DEPBAR.LE gsb0, 0x0 ;  /* 0x00008000000079c5 */ /* 0x000fe40000010000 */
[----:B------:R-:W-:-:S07]  /*16e0*/  WARPGROUP.ARRIVE ;  /* 0x00000000000079c5 */ /* 0x000fce0000000000 */
[----:B------:R-:W-:Y:S01]  /*16f0*/  HGMMA.64x128x8.F32.TF32 R24, gdesc[UR8], R24, gsb0 ;  /* 0x05e00000081879f0 */ /* 0x000fe20008002818 */
        /* <DEDUP_REMOVED lines=23> */
[----:B------:R-:W-:Y:S03]  /*1870*/  HGMMA.64x128x8.F32.TF32 R24, gdesc[UR8], R24, gsb0 ;  /* 0x05e00000081879f0 */ /* 0x000fe60008002818 */
[----:B------:R-:W-:Y:S02]  /*1880*/  WARPGROUP.DEPBAR.LE gsb0, 0x0 ;  /* 0x00008000000079c5 */ /* 0x000fe40000010000 */
[----:B------:R-:W-:Y:S05]  /*1890*/  @!P1 BRA `(.L_x_22) ;  /* 0x0000000400749947 */ /* 0x000fea0003800000 */
[----:B------:R-:W-:Y:S02]  /*18a0*/  UIADD3 UR6, UR39, 0x1, URZ ;  /* 0x0000000127067890 */ /* 0x000fe4000fffe03f */
[----:B------:R-:W-:Y:S02]  /*18b0*/  IMAD.U32 R3, RZ, RZ, UR39 ;  /* 0x00000027ff037e24 */ /* 0x000fe4000f8e00ff */
[----:B------:R-:W-:-:S04]  /*18c0*/  UISETP.NE.AND UP0, UPT, UR6, 0x4, UPT ;  /* 0x000000040600788c */ /* 0x000fc8000bf05270 */
[----:B------:R-:W-:Y:S02]  /*18d0*/  USEL UR7, URZ, 0x1, UP0 ;  /* 0x000000013f077887 */ /* 0x000fe40008000000 */
[----:B------:R-:W-:Y:S02]  /*18e0*/  USEL UR6, UR6, URZ, UP0 ;  /* 0x0000003f06067287 */ /* 0x000fe40008000000 */
[----:B------:R-:W-:-:S06]  /*18f0*/  ULOP3.LUT UR7, UR38, UR7, URZ, 0x3c, !UPT ;  /* 0x0000000726077292 */ /* 0x000fcc000f8e3c3f */
[----:B------:R-:W-:-:S07]  /*1900*/  IMAD.U32 R7, RZ, RZ, UR7 ;  /* 0x00000007ff077e24 */ /* 0x000fce000f8e00ff */
.L_x_29:
[----:B------:R-:W-:Y:S05]  /*1910*/  @!P0 BRA `(.L_x_23) ;  /* 0x0000000000048947 */ /* 0x000fea0003800000 */
[----:B------:R-:W-:Y:S01]  /*1920*/  BPT.TRAP 0x1 ;  /* 0x000000040000795c */ /* 0x000fe20000300000 */
.L_x_23:
[----:B------:R-:W2:Y:S01]  /*1930*/  S2UR UR8, SR_CgaCtaId ;  /* 0x00000000000879c3 */ /* 0x000ea20000008800 */
[----:B------:R-:W-:Y:S01]  /*1940*/  UMOV UR7, 0x400 ;  /* 0x0000040000077882 */ /* 0x000fe20000000000 */
[----:B01----:R-:W-:Y:S01]  /*1950*/  IMAD.U32 R5, RZ, RZ, UR6 ;  /* 0x00000006ff057e24 */ /* 0x003fe2000f8e00ff */
[----:B------:R-:W-:Y:S01]  /*1960*/  SHF.L.U32 R4, R7, 0x1f, RZ ;  /* 0x0000001f07047819 */ /* 0x000fe200000006ff */
[----:B--2---:R-:W-:-:S06]  /*1970*/  ULEA UR7, UR8, UR7, 0x18 ;  /* 0x0000000708077291 */ /* 0x004fcc000f8ec03f */
[----:B------:R-:W-:-:S04]  /*1980*/  IMAD.U32 R6, RZ, RZ, UR7 ;  /* 0x00000007ff067e24 */ /* 0x000fc8000f8e00ff */
[----:B------:R-:W-:-:S04]  /*1990*/  IMAD R5, R5, 0x8, R6 ;  /* 0x0000000805057824 */ /* 0x000fc800078e0206 */
[----:B------:R0:W1:Y:S01]  /*19a0*/  SYNCS.PHASECHK.TRANS64.TRYWAIT P1, [R5+URZ], R4 ;  /* 0x00000004050075a7 */ /* 0x000062000802017f */
[----:B------:R-:W-:Y:S05]  /*19b0*/  @!P0 BRA `(.L_x_24) ;  /* 0x0000000000048947 */ /* 0x000fea0003800000 */
[----:B------:R-:W-:Y:S01]  /*19c0*/  BPT.TRAP 0x1 ;  /* 0x000000040000795c */ /* 0x000fe20000300000 */
.L_x_24:
[----:B-1----:R-:W-:Y:S05]  /*19d0*/  @P1 BRA `(.L_x_25) ;  /* 0x0000000000081947 */ /* 0x002fea0003800000 */
[----:B------:R-:W1:Y:S02]  /*19e0*/  SYNCS.PHASECHK.TRANS64.TRYWAIT P1, [R5+URZ], R4 ;  /* 0x00000004050075a7 */ /* 0x000e64000802017f */
[----:B-1----:R-:W-:Y:S05]  /*19f0*/  @!P1 BRA `(.L_x_26) ;  /* 0x000000a400c49947 */ /* 0x002fea0003800000 */
.L_x_25:
[----:B------:R-:W-:Y:S01]  /*1a00*/  ULEA UR7, UR6, UR4, 0xb ;  /* 0x0000000406077291 */ /* 0x000fe2000f8e583f */
[----:B------:R-:W-:Y:S01]  /*1a10*/  WARPGROUP.ARRIVE ;  /* 0x00000000000079c5 */ /* 0x000fe20000000000 */
[----:B------:R-:W-:Y:S01]  /*1a20*/  ULEA UR12, UR6, UR5, 0xa ;  /* 0x00000005060c7291 */ /* 0x000fe2000f8e503f */
[----:B------:R-:W-:Y:S01]  /*1a30*/  UMOV UR9, 0x40000040 ;  /* 0x4000004000097882 */ /* 0x000fe20000000000 */
[----:B------:R-:W-:-:S03]  /*1a40*/  UMOV UR11, 0x40000040 ;  /* 0x40000040000b7882 */ /* 0x000fc60000000000 */
[----:B------:R-:W-:Y:S02]  /*1a50*/  UMOV UR8, UR7 ;  /* 0x0000000700087c82 */ /* 0x000fe40008000000 */
[----:B------:R-:W-:Y:S02]  /*1a60*/  UMOV UR10, UR12 ;  /* 0x0000000c000a7c82 */ /* 0x000fe40008000000 */
        /* <DEDUP_REMOVED lines=44> */
[----:B------:R-:W-:Y:S01]  /*1d30*/  BPT.TRAP 0x1 ;  /* 0x000000040000795c */ /* 0x000fe20000300000 */
.L_x_27:
[----:B------:R-:W-:-:S13]  /*1d40*/  ISETP.NE.AND P1, PT, R156, RZ, PT ;  /* 0x000000ff9c00720c */ /* 0x000fda0003f25270 */
[----:B01----:R-:W-:-:S04]  /*1d50*/  @P1 IMAD R4, R3, 0x8, R6 ;  /* 0x0000000803041824 */ /* 0x003fc800078e0206 */
[----:B------:R-:W-:-:S05]  /*1d60*/  @P1 VIADD R5, R4, 0x20 ;  /* 0x0000002004051836 */ /* 0x000fca0000000000 */
[----:B------:R-:W-:-:S04]  /*1d70*/  @P1 PRMT R5, R22, 0x654, R5 ;  /* 0x0000065416051816 */ /* 0x000fc80000000005 */
[----:B------:R0:W-:Y:S01]  /*1d80*/  @P1 SYNCS.ARRIVE.TRANS64.RED.A1T0 RZ, [R5+URZ], RZ ;  /* 0x000000ff05ff19a7 */ /* 0x0001e2000810043f */
[----:B------:R-:W-:-:S13]  /*1d90*/  ISETP.GT.U32.AND P1, PT, R19, 0x1, PT ;  /* 0x000000011300780c */ /* 0x000fda0003f24070 */
[----:B0-----:R-:W-:Y:S05]  /*1da0*/  @P1 BRA `(.L_x_28) ;  /* 0x0000000000041947 */ /* 0x001fea0003800000 */
[----:B------:R-:W-:Y:S01]  /*1db0*/  BPT.TRAP 0x1 ;  /* 0x000000040000795c */ /* 0x000fe20000300000 */
.L_x_28:
[----:B------:R-:W-:Y:S01]  /*1dc0*/  UIADD3 UR6, UR6, 0x1, URZ ;  /* 0x0000000106067890 */ /* 0x000fe2000fffe03f */
[C---:B------:R-:W-:Y:S01]  /*1dd0*/  ISETP.GT.AND P2, PT, R0.reuse, 0x1, PT ;  /* 0x000000010000780c */ /* 0x040fe20003f44270 */
[----:B------:R-:W-:Y:S02]  /*1de0*/  VIADD R3, R3, 0x1 ;  /* 0x0000000103037836 */ /* 0x000fe40000000000 */
[----:B------:R-:W-:Y:S01]  /*1df0*/  UISETP.NE.AND UP0, UPT, UR6, 0x4, UPT ;  /* 0x000000040600788c */ /* 0x000fe2000bf05270 */
[----:B------:R-:W-:Y:S02]  /*1e00*/  VIADD R0, R0, 0xffffffff ;  /* 0xffffffff00007836 */ /* 0x000fe40000000000 */
[C---:B------:R-:W-:Y:S01]  /*1e10*/  ISETP.NE.AND P1, PT, R3.reuse, 0x4, PT ;  /* 0x000000040300780c */ /* 0x040fe20003f25270 */
[----:B------:R-:W-:Y:S02]  /*1e20*/  USEL UR7, URZ, 0x1, UP0 ;  /* 0x000000013f077887 */ /* 0x000fe40008000000 */
[----:B------:R-:W-:Y:S01]  /*1e30*/  USEL UR6, UR6, URZ, UP0 ;  /* 0x0000003f06067287 */ /* 0x000fe20008000000 */
[----:B------:R-:W-:-:S03]  /*1e40*/  SEL R3, R3, RZ, P1 ;  /* 0x000000ff03037207 */ /* 0x000fc60000800000 */
[----:B------:R-:W-:Y:S01]  /*1e50*/  LOP3.LUT R7, R7, UR7, RZ, 0x3c, !PT ;  /* 0x0000000707077c12 */ /* 0x000fe2000f8e3cff */
[----:B------:R-:W-:Y:S07]  /*1e60*/  @P2 BRA `(.L_x_29) ;  /* 0xfffffff800a82947 */ /* 0x000fee000383ffff */
.L_x_22:
[----:B------:R-:W2:Y:S02]  /*1e70*/  LDC R0, c[0x0][0x28c] ;  /* 0x0000a300ff007b82 */ /* 0x000ea40000000800 */
[----:B--2---:R-:W-:-:S13]  /*1e80*/  ISETP.GE.AND P1, PT, R0, 0x1, PT ;  /* 0x000000010000780c */ /* 0x004fda0003f26270 */
[----:B------:R-:W-:Y:S05]  /*1e90*/  @!P1 BRA `(.L_x_30) ;  /* 0x0000000000409947 */ /* 0x000fea0003800000 */
[----:B------:R-:W-:Y:S05]  /*1ea0*/  @!P0 BRA `(.L_x_31) ;  /* 0x0000000000048947 */ /* 0x000fea0003800000 */
[----:B------:R-:W-:Y:S01]  /*1eb0*/  BPT.TRAP 0x1 ;  /* 0x000000040000795c */ /* 0x000fe20000300000 */
.L_x_31:
[----:B------:R-:W-:Y:S01]  /*1ec0*/  ISETP.NE.AND P0, PT, R156, RZ, PT ;  /* 0x000000ff9c00720c */ /* 0x000fe20003f05270 */
[----:B------:R-:W-:-:S12]  /*1ed0*/  UISETP.LT.AND UP1, UPT, UR40, 0x1, UPT ;  /* 0x000000012800788c */ /* 0x000fd8000bf21270 */
[----:B------:R-:W-:-:S05]  /*1ee0*/  VOTEU.ANY UP0, P0 ;  /* 0x00000000003f7886 */ /* 0x000fca0000000100 */
[----:B------:R-:W-:-:S04]  /*1ef0*/  @UP0 USEL UR4, UR40, 0x1, UP1 ;  /* 0x0000000128040887 */ /* 0x000fc80008800000 */
[----:B------:R-:W-:-:S06]  /*1f00*/  @UP0 UIADD3 UR4, UR39, UR40, -UR4 ;  /* 0x0000002827040290 */ /* 0x000fcc000fffe804 */
[----:B------:R-:W-:-:S04]  /*1f10*/  IMAD.U32 R0, RZ, RZ, UR4 ;  /* 0x00000004ff007e24 */ /* 0x000fc8000f8e00ff */
[----:B------:R-:W-:-:S05]  /*1f20*/  @P0 IMAD.SHL.U32 R0, R0, 0x8, RZ ;  /* 0x0000000800000824 */ /* 0x000fca00078e00ff */
[----:B------:R-:W-:-:S04]  /*1f30*/  @P0 LOP3.LUT R0, R0, 0x18, RZ, 0xc0, !PT ;  /* 0x0000001800000812 */ /* 0x000fc800078ec0ff */
[----:B------:R-:W-:-:S04]  /*1f40*/  @P0 IADD3 R3, R6, 0x20, R0 ;  /* 0x0000002006030810 */ /* 0x000fc80007ffe000 */
[----:B------:R-:W-:-:S04]  /*1f50*/  @P0 PRMT R3, R22, 0x654, R3 ;  /* 0x0000065416030816 */ /* 0x000fc80000000003 */
[----:B------:R2:W-:Y:S01]  /*1f60*/  @P0 SYNCS.ARRIVE.TRANS64.RED.A1T0 RZ, [R3+URZ], RZ ;  /* 0x000000ff03ff09a7 */ /* 0x0005e2000810043f */
[----:B------:R-:W-:-:S13]  /*1f70*/  ISETP.GT.U32.AND P0, PT, R19, 0x1, PT ;  /* 0x000000011300780c */ /* 0x000fda0003f04070 */
[----:B--2---:R-:W-:Y:S05]  /*1f80*/  @P0 BRA `(.L_x_30) ;  /* 0x0000000000040947 */ /* 0x004fea0003800000 */
[----:B------:R-:W-:Y:S01]  /*1f90*/  BPT.TRAP 0x1 ;  /* 0x000000040000795c */ /* 0x000fe20000300000 */
.L_x_30:
[----:B------:R-:W2:Y:S01]  /*1fa0*/  LDC R6, c[0x0][0x288] ;  /* 0x0000a200ff067b82 */ /* 0x000ea20000000800 */
[--C-:B------:R-:W-:Y:S01]  /*1fb0*/  SHF.R.U32.HI R0, RZ, 0x2, R18.reuse ;  /* 0x00000002ff007819 */ /* 0x100fe20000011612 */
[----:B------:R-:W-:Y:S01]  /*1fc0*/  UIADD3 UR39, UR40, UR39, URZ ;  /* 0x0000002728277290 */ /* 0x000fe2000fffe03f */
[----:B01----:R-:W-:Y:S01]  /*1fd0*/  SHF.R.U32.HI R5, RZ, 0x7, R18 ;  /* 0x00000007ff057819 */ /* 0x003fe20000011612 */
[----:B------:R-:W-:Y:S01]  /*1fe0*/  IMAD.SHL.U32 R11, R153, 0x80, RZ ;  /* 0x00000080990b7824 */ /* 0x000fe200078e00ff */
[----:B------:R-:W-:Y:S01]  /*1ff0*/  LOP3.LUT R3, R0, 0x7, RZ, 0xc0, !PT ;  /* 0x0000000700037812 */ /* 0x000fe200078ec0ff */
[----:B------:R-:W-:Y:S01]  /*2000*/  USHF.R.U32.HI UR4, URZ, 0x2, UR39 ;  /* 0x000000023f047899 */ /* 0x000fe20008011627 */
[----:B------:R-:W-:Y:S01]  /*2010*/  LOP3.LUT R4, R18, 0x60, RZ, 0xc0, !PT ;  /* 0x0000006012047812 */ /* 0x000fe200078ec0ff */
[----:B------:R-:W-:Y:S01]  /*2020*/  ULDC UR8, c[0x0][0x284] ;  /* 0x0000a10000087ab9 */ /* 0x000fe20000000800 */
[----:B------:R-:W-:Y:S01]  /*2030*/  LOP3.LUT R0, R5, 0x1, RZ, 0xc0, !PT ;  /* 0x0000000105007812 */ /* 0x000fe200078ec0ff */
[----:B------:R-:W-:Y:S01]  /*2040*/  ULOP3.LUT UR4, UR4, 0x1, URZ, 0xc0, !UPT ;  /* 0x0000000104047892 */ /* 0x000fe2000f8ec03f */
[----:B------:R-:W-:Y:S01]  /*2050*/  SHF.R.U32.HI R8, RZ, 0x1, R4 ;  /* 0x00000001ff087819 */ /* 0x000fe20000011604 */
[----:B------:R-:W-:Y:S01]  /*2060*/  UISETP.GT.U32.AND UP1, UPT, UR39, 0x3, UPT ;  /* 0x000000032700788c */ /* 0x000fe2000bf24070 */
[----:B------:R-:W-:Y:S01]  /*2070*/  SHF.R.S32.HI R15, RZ, 0x1f, R23 ;  /* 0x0000001fff0f7819 */ /* 0x000fe20000011417 */
[----:B------:R-:W-:Y:S01]  /*2080*/  IMAD.SHL.U32 R4, R0, 0x40, RZ ;  /* 0x0000004000047824 */ /* 0x000fe200078e00ff */
[----:B------:R-:W-:Y:S01]  /*2090*/  IADD3 R5, RZ, -R8, -R3 ;  /* 0x80000008ff057210 */ /* 0x000fe20007ffe803 */
[----:B------:R-:W-:Y:S01]  /*20a0*/  UISETP.NE.U32.AND UP0, UPT, UR4, 0x1, UPT ;  /* 0x000000010400788c */ /* 0x000fe2000bf05070 */
[----:B------:R-:W-:-:S02]  /*20b0*/  ULDC.64 UR6, c[0x0][0x5d0] ;  /* 0x0001740000067ab9 */ /* 0x000fc40000000a00 */
[----:B------:R-:W-:Y:S01]  /*20c0*/  LOP3.LUT R165, R4, 0x40, R3, 0xe2, !PT ;  /* 0x0000004004a57812 */ /* 0x000fe200078ee203 */
[----:B------:R-:W-:Y:S01]  /*20d0*/  IMAD R157, R0, -0x40, R5 ;  /* 0xffffffc0009d7824 */ /* 0x000fe200078e0205 */
[----:B------:R-:W-:Y:S01]  /*20e0*/  LOP3.LUT R3, R18, 0x3, RZ, 0xc0, !PT ;  /* 0x0000000312037812 */ /* 0x000fe200078ec0ff */
[----:B------:R-:W-:Y:S01]  /*20f0*/  IMAD.SHL.U32 R0, R152, 0x100, RZ ;  /* 0x0000010098007824 */ /* 0x000fe200078e00ff */
[----:B------:R-:W-:Y:S01]  /*2100*/  UISETP.LT.U32.AND UP1, UPT, UR40, 0x4, UP1 ;  /* 0x000000042800788c */ /* 0x000fe20008f21070 */
[----:B--2---:R-:W-:Y:S01]  /*2110*/  ISETP.GE.AND P0, PT, R11, R6, PT ;  /* 0x000000060b00720c */ /* 0x004fe20003f06270 */
[----:B------:R-:W-:Y:S01]  /*2120*/  UISETP.GT.U32.AND UP0, UPT, UR40, 0x3, !UP0 ;  /* 0x000000032800788c */ /* 0x000fe2000c704070 */
[----:B------:R-:W-:Y:S01]  /*2130*/  IMAD R10, R3, -0x2, R6 ;  /* 0xfffffffe030a7824 */ /* 0x000fe200078e0206 */
[----:B------:R-:W-:Y:S01]  /*2140*/  USEL UR5, URZ, 0x1, !UP1 ;  /* 0x000000013f057887 */ /* 0x000fe2000c800000 */
[----:B------:R-:W-:Y:S01]  /*2150*/  IMAD.SHL.U32 R6, R18, 0x2, RZ ;  /* 0x0000000212067824 */ /* 0x000fe200078e00ff */
[----:B------:R-:W-:Y:S01]  /*2160*/  ISETP.GE.OR P0, PT, R0, UR8, P0 ;  /* 0x0000000800007c0c */ /* 0x000fe20008706670 */
[----:B------:R-:W-:Y:S01]  /*2170*/  IMAD R4, R15, UR6, RZ ;  /* 0x000000060f047c24 */ /* 0x000fe2000f8e02ff */
[----:B------:R-:W-:Y:S01]  /*2180*/  USEL UR4, URZ, 0x1, !UP0 ;  /* 0x000000013f047887 */ /* 0x000fe2000c000000 */
[----:B------:R-:W-:Y:S01]  /*2190*/  IMAD.WIDE R152, R152, 0x100, RZ ;  /* 0x0000010098987825 */ /* 0x000fe200078e02ff */
[----:B------:R-:W-:Y:S01]  /*21a0*/  LOP3.LUT R6, R11, 0x6, R6, 0xf8, !PT ;  /* 0x000000060b067812 */ /* 0x000fe200078ef806 */
[----:B------:R-:W-:Y:S01]  /*21b0*/  ULOP3.LUT UR39, UR39, 0x3, URZ, 0xc0, !UPT ;  /* 0x0000000327277892 */ /* 0x000fe2000f8ec03f */
[----:B------:R-:W-:Y:S01]  /*21c0*/  IADD3 R157, -R0, UR8, R157 ;  /* 0x00000008009d7c10 */ /* 0x000fe2000fffe19d */
[----:B------:R-:W-:Y:S01]  /*21d0*/  IMAD R9, R23, UR7, R4 ;  /* 0x0000000717097c24 */ /* 0x000fe2000f8e0204 */
[----:B------:R-:W-:Y:S01]  /*21e0*/  SHF.R.S32.HI R7, RZ, 0x1f, R6 ;  /* 0x0000001fff077819 */ /* 0x000fe20000011406 */
[----:B------:R-:W-:Y:S01]  /*21f0*/  ULOP3.LUT UR38, UR4, UR38, UR5, 0x96, !UPT ;  /* 0x0000002604267292 */ /* 0x000fe2000f8e9605 */
[----:B------:R-:W-:Y:S01]  /*2200*/  LOP3.LUT R165, R152, R165, R8, 0xfe, !PT ;  /* 0x000000a598a57212 */ /* 0x000fe200078efe08 */
[----:B------:R-:W-:-:S02]  /*2210*/  IMAD.IADD R0, R10, 0x1, -R11 ;  /* 0x000000010a007824 */ /* 0x000fc400078e0a0b */
[----:B------:R-:W-:-:S04]  /*2220*/  IMAD.WIDE.U32 R4, R23, UR6, R6 ;  /* 0x0000000617047c25 */ /* 0x000fc8000f8e0006 */
[----:B------:R-:W-:Y:S02]  /*2230*/  IMAD.IADD R9, R5, 0x1, R9 ;  /* 0x0000000105097824 */ /* 0x000fe400078e0209 */
[----:B------:R-:W-:Y:S02]  /*2240*/  IMAD.MOV.U32 R3, RZ, RZ, -0x1 ;  /* 0xffffffffff037424 */ /* 0x000fe400078e00ff */
[----:B------:R-:W-:Y:S01]  /*2250*/  IMAD.MOV.U32 R8, RZ, RZ, R4 ;  /* 0x000000ffff087224 */ /* 0x000fe200078e0004 */
[----:B------:R-:W-:Y:S06]  /*2260*/  @P0 BRA `(.L_x_32) ;  /* 0x00000080007c0947 */ /* 0x000fec0003800000 */
[----:B------:R-:W0:Y:S01]  /*2270*/  LDC.64 R4, c[0x0][0x5c8] ;  /* 0x00017200ff047b82 */ /* 0x000e220000000a00 */
[----:B-----5:R-:W-:Y:S01]  /*2280*/  FSETP.NEU.AND P0, PT, R155, RZ, PT ;  /* 0x000000ff9b00720b */ /* 0x020fe20003f0d000 */
[----:B------:R-:W-:Y:S01]  /*2290*/  BSSY B0, `(.L_x_32) ;  /* 0x000081c000007945 */ /* 0x000fe20003800000 */
[----:B------:R-:W-:-:S04]  /*22a0*/  ISETP.GT.AND P1, PT, R157, RZ, PT ;  /* 0x000000ff9d00720c */ /* 0x000fc80003f24270 */
[----:B------:R-:W-:Y:S01]  /*22b0*/  ISETP.GT.AND P2, PT, R0, RZ, P1 ;  /* 0x000000ff0000720c */ /* 0x000fe20000f44270 */
[-C--:B0-----:R-:W-:Y:S02]  /*22c0*/  IMAD R10, R153, R4.reuse, RZ ;  /* 0x00000004990a7224 */ /* 0x081fe400078e02ff */
[----:B------:R-:W-:-:S04]  /*22d0*/  IMAD.WIDE.U32 R168, R165, R4, R8 ;  /* 0x00000004a5a87225 */ /* 0x000fc800078e0008 */
[----:B------:R-:W-:-:S04]  /*22e0*/  IMAD R9, R165, R5, R10 ;  /* 0x00000005a5097224 */ /* 0x000fc800078e020a */
[----:B------:R-:W-:Y:S01]  /*22f0*/  IMAD.IADD R175, R169, 0x1, R9 ;  /* 0x00000001a9af7824 */ /* 0x000fe200078e0209 */
[----:B------:R-:W-:Y:S06]  /*2300*/  @!P0 BRA `(.L_x_33) ;  /* 0x0000005c001c8947 */ /* 0x000fec0003800000 */
[----:B------:R-:W0:Y:S01]  /*2310*/  LDC.64 R10, c[0x0][0x5b8] ;  /* 0x00016e00ff0a7b82 */ /* 0x000e220000000a00 */
[----:B------:R-:W-:-:S07]  /*2320*/  ULDC.64 UR4, c[0x0][0x5c0] ;  /* 0x0001700000047ab9 */ /* 0x000fce0000000a00 */
[----:B------:R-:W1:Y:S08]  /*2330*/  LDC.64 R12, c[0x0][0x5b0] ;  /* 0x00016c00ff0c7b82 */ /* 0x000e700000000a00 */
[----:B------:R-:W2:Y:S01]  /*2340*/  LDC.64 R8, c[0x0][0x5a8] ;  /* 0x00016a00ff087b82 */ /* 0x000ea20000000a00 */
[----:B0-----:R-:W-:-:S04]  /*2350*/  IMAD R14, R15, R10, RZ ;  /* 0x0000000a0f0e7224 */ /* 0x001fc800078e02ff */
[C---:B------:R-:W-:Y:S02]  /*2360*/  IMAD R11, R23.reuse, R11, R14 ;  /* 0x0000000b170b7224 */ /* 0x040fe400078e020e */
[----:B------:R-:W-:-:S04]  /*2370*/  IMAD.WIDE.U32 R14, R23, R10, R6 ;  /* 0x0000000a170e7225 */ /* 0x000fc800078e0006 */
[----:B-1----:R-:W-:Y:S02]  /*2380*/  IMAD R20, R153, R12, RZ ;  /* 0x0000000c99147224 */ /* 0x002fe400078e02ff */
[----:B------:R-:W-:Y:S02]  /*2390*/  IMAD.IADD R21, R15, 0x1, R11 ;  /* 0x000000010f157824 */ /* 0x000fe400078e020b */
[----:B------:R-:W-:Y:S02]  /*23a0*/  IMAD R173, R165, R13, R20 ;  /* 0x0000000da5ad7224 */ /* 0x000fe400078e0214 */
[----:B------:R-:W-:-:S04]  /*23b0*/  IMAD.MOV.U32 R20, RZ, RZ, R14 ;  /* 0x000000ffff147224 */ /* 0x000fc800078e000e */
[----:B------:R-:W-:-:S04]  /*23c0*/  IMAD.WIDE.U32 R158, R165, R12, R20 ;  /* 0x0000000ca59e7225 */ /* 0x000fc800078e0014 */
[----:B------:R-:W-:Y:S01]  /*23d0*/  IMAD.IADD R159, R159, 0x1, R173 ;  /* 0x000000019f9f7824 */ /* 0x000fe200078e02ad */
[----:B--2---:R-:W-:-:S04]  /*23e0*/  LEA R160, P0, R158, R8, 0x2 ;  /* 0x000000089ea07211 */ /* 0x004fc800078010ff */
[----:B------:R-:W-:-:S05]  /*23f0*/  LEA.HI.X R161, R158, R9, R159, 0x2, P0 ;  /* 0x000000099ea17211 */ /* 0x000fca00000f149f */
[----:B------:R0:W2:Y:S01]  /*2400*/  @P2 LDG.E.LTC128B R169, desc[UR36][R160.64] ;  /* 0x00000024a0a92981 */ /* 0x0000a2000c1e1920 */
[----:B------:R-:W-:Y:S01]  /*2410*/  LEA R158, P0, R168, UR4, 0x2 ;  /* 0x00000004a89e7c11 */ /* 0x000fe2000f8010ff */
[----:B------:R-:W-:Y:S01]  /*2420*/  IMAD.WIDE.U32 R162, R165, R12, R6 ;  /* 0x0000000ca5a27225 */ /* 0x000fe200078e0006 */
[----:B------:R-:W-:Y:S01]  /*2430*/  ISETP.GT.AND P3, PT, R0, 0x1, P1 ;  /* 0x000000010000780c */ /* 0x000fe20000f64270 */
[----:B------:R-:W-:Y:S01]  /*2440*/  BSSY B1, `(.L_x_34) ;  /* 0x0000011000017945 */ /* 0x000fe20003800000 */
[----:B------:R-:W-:Y:S01]  /*2450*/  LEA.HI.X R159, R168, UR5, R175, 0x2, P0 ;  /* 0x00000005a89f7c11 */ /* 0x000fe200080f14af */
[----:B------:R-:W-:Y:S01]  /*2460*/  IMAD.IADD R163, R173, 0x1, R163 ;  /* 0x00000001ada37824 */ /* 0x000fe200078e02a3 */
[C---:B0-----:R-:W-:Y:S01]  /*2470*/  SHF.L.U64.HI R161, R12.reuse, 0x3, R13 ;  /* 0x000000030ca17819 */ /* 0x041fe2000001020d */
[----:B------:R-:W-:Y:S01]  /*2480*/  IMAD.SHL.U32 R160, R12, 0x8, RZ ;  /* 0x000000080ca07824 */ /* 0x000fe200078e00ff */
[----:B--2---:R-:W-:-:S05]  /*2490*/  LOP3.LUT R166, R169, 0xffffe000, RZ, 0xc0, !PT ;  /* 0xffffe000a9a67812 */ /* 0x004fca00078ec0ff */
[----:B------:R-:W-:Y:S01]  /*24a0*/  FMUL R171, R166, R155 ;  /* 0x0000009ba6ab7220 */ /* 0x000fe20000400000 */
[----:B------:R-:W-:-:S04]  /*24b0*/  IMAD.WIDE.U32 R166, R23, R10, R162 ;  /* 0x0000000a17a67225 */ /* 0x000fc800078e00a2 */
[----:B------:R-:W-:Y:S01]  /*24c0*/  FFMA R171, R88, R154, R171 ;  /* 0x0000009a58ab7223 */ /* 0x000fe200000000ab */
[----:B------:R-:W-:Y:S01]  /*24d0*/  IMAD.IADD R88, R11, 0x1, R167 ;  /* 0x000000010b587824 */ /* 0x000fe200078e02a7 */
[----:B------:R-:W-:-:S03]  /*24e0*/  LEA R162, P0, R166, R8, 0x2 ;  /* 0x00000008a6a27211 */ /* 0x000fc600078010ff */
[----:B------:R-:W-:Y:S02]  /*24f0*/  F2FP.TF32.F32.PACK_B R171, R171 ;  /* 0x000000abffab723e */ /* 0x000fe400024050ff */
[----:B------:R-:W-:Y:S01]  /*2500*/  LEA.HI.X R163, R166, R9, R88, 0x2, P0 ;  /* 0x00000009a6a37211 */ /* 0x000fe200000f1458 */
[----:B------:R-:W-:Y:S02]  /*2510*/  IMAD.WIDE.U32 R166, R165, R12, R160 ;  /* 0x0000000ca5a67225 */ /* 0x000fe400078e00a0 */
[----:B------:R0:W-:Y:S01]  /*2520*/  @P2 STG.E desc[UR36][R158.64], R171 ;  /* 0x000000ab9e002986 */ /* 0x0001e2000c101924 */
[----:B------:R-:W-:Y:S05]  /*2530*/  @!P3 BRA `(.L_x_35) ;  /* 0x000000000004b947 */ /* 0x000fea0003800000 */
[----:B------:R1:W5:Y:S02]  /*2540*/  LDG.E.LTC128B R169, desc[UR36][R162.64+0x4] ;  /* 0x00000424a2a97981 */ /* 0x000364000c1e1920 */
.L_x_35:
[----:B------:R-:W-:Y:S05]  /*2550*/  BSYNC B1 ;  /* 0x0000000000017941 */ /* 0x000fea0003800000 */
.L_x_34:
[----:B-----5:R-:W-:Y:S01]  /*2560*/  LOP3.LUT R88, R169, 0xffffe000, RZ, 0xc0, !PT ;  /* 0xffffe000a9587812 */ /* 0x020fe200078ec0ff */
[----:B0-----:R-:W-:Y:S01]  /*2570*/  IMAD.IADD R171, R173, 0x1, R167 ;  /* 0x00000001adab7824 */ /* 0x001fe200078e02a7 */
[----:B------:R-:W-:Y:S02]  /*2580*/  ISETP.GT.AND P0, PT, R157, 0x8, PT ;  /* 0x000000089d00780c */ /* 0x000fe40003f04270 */
[----:B------:R-:W-:Y:S01]  /*2590*/  IADD3 R167, P4, R14, R166, RZ ;  /* 0x000000a60ea77210 */ /* 0x000fe20007f9e0ff */
[----:B------:R-:W-:Y:S01]  /*25a0*/  FMUL R88, R88, R155 ;  /* 0x0000009b58587220 */ /* 0x000fe20000400000 */
[----:B------:R-:W-:-:S03]  /*25b0*/  ISETP.GT.AND P2, PT, R0, RZ, P0 ;  /* 0x000000ff0000720c */ /* 0x000fc60000744270 */
[----:B------:R-:W-:Y:S02]  /*25c0*/  IMAD.X R168, R171, 0x1, R21, P4 ;  /* 0x00000001aba87824 */ /* 0x000fe400020e0615 */
[----:B------:R-:W-:Y:S01]  /*25d0*/  FFMA R175, R89, R154, R88 ;  /* 0x0000009a59af7223 */ /* 0x000fe20000000058 */
[----:B------:R-:W-:-:S04]  /*25e0*/  LEA R172, P4, R167, R8, 0x2 ;  /* 0x00000008a7ac7211 */ /* 0x000fc800078810ff */
[----:B------:R-:W-:Y:S01]  /*25f0*/  LEA.HI.X R173, R167, R9, R168, 0x2, P4 ;  /* 0x00000009a7ad7211 */ /* 0x000fe200020f14a8 */
[----:B------:R-:W-:Y:S01]  /*2600*/  IMAD.MOV.U32 R168, RZ, RZ, R169 ;  /* 0x000000ffffa87224 */ /* 0x000fe200078e00a9 */
[----:B------:R-:W-:-:S05]  /*2610*/  F2FP.TF32.F32.PACK_B R175, R175 ;  /* 0x000000afffaf723e */ /* 0x000fca00024050ff */
[----:B------:R0:W-:Y:S04]  /*2620*/  @P3 STG.E desc[UR36][R158.64+0x4], R175 ;  /* 0x000004af9e003986 */ /* 0x0001e8000c101924 */
[----:B------:R-:W2:Y:S01]  /*2630*/  @P2 LDG.E.LTC128B R168, desc[UR36][R172.64] ;  /* 0x00000024aca82981 */ /* 0x000ea2000c1e1920 */
[----:B------:R-:W-:Y:S01]  /*2640*/  IADD3 R166, P3, R6, R166, RZ ;  /* 0x000000a606a67210 */ /* 0x000fe20007f7e0ff */
[----:B------:R-:W-:Y:S01]  /*2650*/  IMAD.SHL.U32 R169, R4, 0x20, RZ ;  /* 0x0000002004a97824 */ /* 0x000fe200078e00ff */
[----:B------:R-:W-:Y:S03]  /*2660*/  BSSY B1, `(.L_x_36) ;  /* 0x0000011000017945 */ /* 0x000fe60003800000 */
[----:B------:R-:W-:Y:S01]  /*2670*/  IMAD.X R167, R7, 0x1, R171, P3 ;  /* 0x0000000107a77824 */ /* 0x000fe200018e06ab */
[----:B------:R-:W-:Y:S01]  /*2680*/  IADD3 R170, P3, R169, R158, RZ ;  /* 0x0000009ea9aa7210 */ /* 0x000fe20007f7e0ff */
[----:B------:R-:W-:-:S04]  /*2690*/  IMAD.WIDE.U32 R166, R23, R10, R166 ;  /* 0x0000000a17a67225 */ /* 0x000fc800078e00a6 */
[----:B------:R-:W-:Y:S01]  /*26a0*/  IMAD.IADD R171, R11, 0x1, R167 ;  /* 0x000000010bab7824 */ /* 0x000fe200078e02a7 */
[----:B------:R-:W-:Y:S02]  /*26b0*/  SHF.L.U64.HI R167, R4, 0x5, R5 ;  /* 0x0000000504a77819 */ /* 0x000fe40000010205 */
[----:B--2---:R-:W-:-:S05]  /*26c0*/  LOP3.LUT R88, R168, 0xffffe000, RZ, 0xc0, !PT ;  /* 0xffffe000a8587812 */ /* 0x004fca00078ec0ff */
[----:B------:R-:W-:Y:S01]  /*26d0*/  FMUL R89, R88, R155 ;  /* 0x0000009b58597220 */ /* 0x000fe20000400000 */
[----:B------:R-:W-:-:S03]  /*26e0*/  LEA R88, P4, R166, R8, 0x2 ;  /* 0x00000008a6587211 */ /* 0x000fc600078810ff */
[----:B------:R-:W-:Y:S01]  /*26f0*/  FFMA R173, R90, R154, R89 ;  /* 0x0000009a5aad7223 */ /* 0x000fe20000000059 */
[----:B------:R-:W-:Y:S01]  /*2700*/  LEA.HI.X R89, R166, R9, R171, 0x2, P4 ;  /* 0x00000009a6597211 */ /* 0x000fe200020f14ab */
[----:B------:R-:W-:Y:S01]  /*2710*/  IMAD.X R171, R167, 0x1, R159, P3 ;  /* 0x00000001a7ab7824 */ /* 0x000fe200018e069f */
[----:B------:R-:W-:Y:S02]  /*2720*/  ISETP.GT.AND P4, PT, R0, 0x1, P0 ;  /* 0x000000010000780c */ /* 0x000fe40000784270 */
[----:B------:R-:W-:-:S05]  /*2730*/  F2FP.TF32.F32.PACK_B R173, R173 ;  /* 0x000000adffad723e */ /* 0x000fca00024050ff */
[----:B------:R0:W-:Y:S06]  /*2740*/  @P2 STG.E desc[UR36][R170.64], R173 ;  /* 0x000000adaa002986 */ /* 0x0001ec000c101924 */
[----:B------:R-:W-:Y:S05]  /*2750*/  @!P4 BRA `(.L_x_37) ;  /* 0x000000000004c947 */ /* 0x000fea0003800000 */
[----:B------:R2:W5:Y:S02]  /*2760*/  LDG.E.LTC128B R168, desc[UR36][R88.64+0x4] ;  /* 0x0000042458a87981 */ /* 0x000564000c1e1920 */
.L_x_37:
[----:B------:R-:W-:Y:S05]  /*2770*/  BSYNC B1 ;  /* 0x0000000000017941 */ /* 0x000fea0003800000 */
.L_x_36:
[----:B-----5:R-:W-:Y:S01]  /*2780*/  LOP3.LUT R90, R168, 0xffffe000, RZ, 0xc0, !PT ;  /* 0xffffe000a85a7812 */ /* 0x020fe200078ec0ff */
[----:B------:R-:W-:Y:S01]  /*2790*/  BSSY B1, `(.L_x_38) ;  /* 0x000000a000017945 */ /* 0x000fe20003800000 */
[----:B------:R-:W-:-:S03]  /*27a0*/  ISETP.GT.AND P2, PT, R0, 0x8, P1 ;  /* 0x000000080000780c */ /* 0x000fc60000f44270 */
[----:B------:R-:W-:-:S04]  /*27b0*/  FMUL R90, R90, R155 ;  /* 0x0000009b5a5a7220 */ /* 0x000fc80000400000 */
[----:B0-----:R-:W-:Y:S01]  /*27c0*/  FFMA R173, R91, R154, R90 ;  /* 0x0000009a5bad7223 */ /* 0x001fe2000000005a */
[----:B------:R-:W-:Y:S02]  /*27d0*/  @P4 IMAD.MOV.U32 R90, RZ, RZ, R170 ;  /* 0x000000ffff5a4224 */ /* 0x000fe400078e00aa */
[----:B------:R-:W-:Y:S02]  /*27e0*/  @P4 IMAD.MOV.U32 R91, RZ, RZ, R171 ;  /* 0x000000ffff5b4224 */ /* 0x000fe400078e00ab */
[----:B------:R-:W-:-:S05]  /*27f0*/  F2FP.TF32.F32.PACK_B R173, R173 ;  /* 0x000000adffad723e */ /* 0x000fca00024050ff */
[----:B------:R0:W-:Y:S01]  /*2800*/  @P4 STG.E desc[UR36][R90.64+0x4], R173 ;  /* 0x000004ad5a004986 */ /* 0x0001e2000c101924 */
[----:B------:R-:W-:Y:S05]  /*2810*/  @!P2 BRA `(.L_x_39) ;  /* 0x000000000004a947 */ /* 0x000fea0003800000 */
[----:B------:R3:W5:Y:S02]  /*2820*/  LDG.E.LTC128B R168, desc[UR36][R162.64+0x20] ;  /* 0x00002024a2a87981 */ /* 0x000764000c1e1920 */
.L_x_39:
[----:B------:R-:W-:Y:S05]  /*2830*/  BSYNC B1 ;  /* 0x0000000000017941 */ /* 0x000fea0003800000 */
.L_x_38:
[----:B0----5:R-:W-:Y:S01]  /*2840*/  LOP3.LUT R90, R168, 0xffffe000, RZ, 0xc0, !PT ;  /* 0xffffe000a85a7812 */ /* 0x021fe200078ec0ff */
[----:B------:R-:W-:Y:S01]  /*2850*/  BSSY B1, `(.L_x_40) ;  /* 0x000000a000017945 */ /* 0x000fe20003800000 */
[----:B------:R-:W-:-:S03]  /*2860*/  ISETP.GT.AND P3, PT, R0, 0x9, P1 ;  /* 0x000000090000780c */ /* 0x000fc60000f64270 */
[----:B------:R-:W-:Y:S01]  /*2870*/  FMUL R91, R90, R155 ;  /* 0x0000009b5a5b7220 */ /* 0x000fe20000400000 */
[----:B------:R-:W-:-:S03]  /*2880*/  @P2 IMAD.MOV.U32 R90, RZ, RZ, R158 ;  /* 0x000000ffff5a2224 */ /* 0x000fc600078e009e */
[----:B------:R-:W-:Y:S01]  /*2890*/  FFMA R173, R92, R154, R91 ;  /* 0x0000009a5cad7223 */ /* 0x000fe2000000005b */
[----:B------:R-:W-:-:S04]  /*28a0*/  @P2 IMAD.MOV.U32 R91, RZ, RZ, R159 ;  /* 0x000000ffff5b2224 */ /* 0x000fc800078e009f */
[----:B------:R-:W-:-:S05]  /*28b0*/  F2FP.TF32.F32.PACK_B R173, R173 ;  /* 0x000000adffad723e */ /* 0x000fca00024050ff */
[----:B------:R0:W-:Y:S01]  /*28c0*/  @P2 STG.E desc[UR36][R90.64+0x20], R173 ;  /* 0x000020ad5a002986 */ /* 0x0001e2000c101924 */
[----:B------:R-:W-:Y:S05]  /*28d0*/  @!P3 BRA `(.L_x_41) ;  /* 0x000000000004b947 */ /* 0x000fea0003800000 */
[----:B------:R4:W5:Y:S02]  /*28e0*/  LDG.E.LTC128B R168, desc[UR36][R162.64+0x24] ;  /* 0x00002424a2a87981 */ /* 0x000964000c1e1920 */
.L_x_41:
[----:B------:R-:W-:Y:S05]  /*28f0*/  BSYNC B1 ;  /* 0x0000000000017941 */ /* 0x000fea0003800000 */
.L_x_40:
[----:B0----5:R-:W-:Y:S01]  /*2900*/  LOP3.LUT R90, R168, 0xffffe000, RZ, 0xc0, !PT ;  /* 0xffffe000a85a7812 */ /* 0x021fe200078ec0ff */
[----:B------:R-:W-:Y:S01]  /*2910*/  @P3 IMAD.MOV.U32 R91, RZ, RZ, R159 ;  /* 0x000000ffff5b3224 */ /* 0x000fe200078e009f */
[----:B------:R-:W-:Y:S01]  /*2920*/  ISETP.GT.AND P2, PT, R0, 0x8, P0 ;  /* 0x000000080000780c */ /* 0x000fe20000744270 */
[----:B------:R-:W-:Y:S02]  /*2930*/  BSSY B1, `(.L_x_42) ;  /* 0x0000008000017945 */ /* 0x000fe40003800000 */
[----:B------:R-:W-:-:S04]  /*2940*/  FMUL R90, R90, R155 ;  /* 0x0000009b5a5a7220 */ /* 0x000fc80000400000 */
[----:B------:R-:W-:Y:S01]  /*2950*/  FFMA R93, R93, R154, R90 ;  /* 0x0000009a5d5d7223 */ /* 0x000fe2000000005a */
[----:B------:R-:W-:-:S04]  /*2960*/  @P3 IMAD.MOV.U32 R90, RZ, RZ, R158 ;  /* 0x000000ffff5a3224 */ /* 0x000fc800078e009e */
[----:B------:R-:W-:-:S05]  /*2970*/  F2FP.TF32.F32.PACK_B R93, R93 ;  /* 0x0000005dff5d723e */ /* 0x000fca00024050ff */
[----:B------:R0:W-:Y:S01]  /*2980*/  @P3 STG.E desc[UR36][R90.64+0x24], R93 ;  /* 0x0000245d5a003986 */ /* 0x0001e2000c101924 */
[----:B------:R-:W-:Y:S05]  /*2990*/  @!P2 BRA `(.L_x_43) ;  /* 0x000000000004a947 */ /* 0x000fea0003800000 */
[----:B------:R0:W5:Y:S02]  /*29a0*/  LDG.E.LTC128B R168, desc[UR36][R88.64+0x20] ;  /* 0x0000202458a87981 */ /* 0x000164000c1e1920 */
.L_x_43:
[----:B------:R-:W-:Y:S05]  /*29b0*/  BSYNC B1 ;  /* 0x0000000000017941 */ /* 0x000fea0003800000 */
.L_x_42:
        /* <DEDUP_REMOVED lines=11> */
.L_x_45:
[----:B------:R-:W-:Y:S05]  /*2a70*/  BSYNC B1 ;  /* 0x0000000000017941 */ /* 0x000fea0003800000 */
.L_x_44:
        /* <DEDUP_REMOVED lines=11> */
.L_x_47:
[----:B------:R-:W-:Y:S05]  /*2b30*/  BSYNC B1 ;  /* 0x0000000000017941 */ /* 0x000fea0003800000 */
.L_x_46:
        /* <DEDUP_REMOVED lines=11> */
.L_x_49:
[----:B------:R-:W-:Y:S05]  /*2bf0*/  BSYNC B1 ;  /* 0x0000000000017941 */ /* 0x000fea0003800000 */
.L_x_48:
        /* <DEDUP_REMOVED lines=11> */
.L_x_51:
[----:B------:R-:W-:Y:S05]  /*2cb0*/  BSYNC B1 ;  /* 0x0000000000017941 */ /* 0x000fea0003800000 */
.L_x_50:
        /* <DEDUP_REMOVED lines=11> */
.L_x_53:
[----:B------:R-:W-:Y:S05]  /*2d70*/  BSYNC B1 ;  /* 0x0000000000017941 */ /* 0x000fea0003800000 */
.L_x_52:
        /* <DEDUP_REMOVED lines=11> */
.L_x_55:
[----:B------:R-:W-:Y:S05]  /*2e30*/  BSYNC B1 ;  /* 0x0000000000017941 */ /* 0x000fea0003800000 */
.L_x_54:
        /* <DEDUP_REMOVED lines=11> */
.L_x_57:
[----:B------:R-:W-:Y:S05]  /*2ef0*/  BSYNC B1 ;  /* 0x0000000000017941 */ /* 0x000fea0003800000 */
.L_x_56:
        /* <DEDUP_REMOVED lines=11> */
.L_x_59:
[----:B------:R-:W-:Y:S05]  /*2fb0*/  BSYNC B1 ;  /* 0x0000000000017941 */ /* 0x000fea0003800000 */
.L_x_58:
        /* <DEDUP_REMOVED lines=11> */
.L_x_61:
[----:B------:R-:W-:Y:S05]  /*3070*/  BSYNC B1 ;  /* 0x0000000000017941 */ /* 0x000fea0003800000 */
.L_x_60:
        /* <DEDUP_REMOVED lines=11> */
.L_x_63:
[----:B------:R-:W-:Y:S05]  /*3130*/  BSYNC B1 ;  /* 0x0000000000017941 */ /* 0x000fea0003800000 */
.L_x_62:
        /* <DEDUP_REMOVED lines=11> */
.L_x_65:
[----:B------:R-:W-:Y:S05]  /*31f0*/  BSYNC B1 ;  /* 0x0000000000017941 */ /* 0x000fea0003800000 */
.L_x_64:
        /* <DEDUP_REMOVED lines=11> */
.L_x_67:
[----:B------:R-:W-:Y:S05]  /*32b0*/  BSYNC B1 ;  /* 0x0000000000017941 */ /* 0x000fea0003800000 */
.L_x_66:
        /* <DEDUP_REMOVED lines=11> */
.L_x_69:
[----:B------:R-:W-:Y:S05]  /*3370*/  BSYNC B1 ;  /* 0x0000000000017941 */ /* 0x000fea0003800000 */
.L_x_68:
        /* <DEDUP_REMOVED lines=11> */
.L_x_71:
[----:B------:R-:W-:Y:S05]  /*3430*/  BSYNC B1 ;  /* 0x0000000000017941 */ /* 0x000fea0003800000 */
.L_x_70:
        /* <DEDUP_REMOVED lines=11> */
.L_x_73:
[----:B------:R-:W-:Y:S05]  /*34f0*/  BSYNC B1 ;  /* 0x0000000000017941 */ /* 0x000fea0003800000 */
.L_x_72:
        /* <DEDUP_REMOVED lines=11> */
.L_x_75:
[----:B------:R-:W-:Y:S05]  /*35b0*/  BSYNC B1 ;  /* 0x0000000000017941 */ /* 0x000fea0003800000 */
.L_x_74:
        /* <DEDUP_REMOVED lines=11> */
.L_x_77:
[----:B------:R-:W-:Y:S05]  /*3670*/  BSYNC B1 ;  /* 0x0000000000017941 */ /* 0x000fea0003800000 */
.L_x_76:
        /* <DEDUP_REMOVED lines=11> */
.L_x_79:
[----:B------:R-:W-:Y:S05]  /*3730*/  BSYNC B1 ;  /* 0x0000000000017941 */ /* 0x000fea0003800000 */
.L_x_78:
        /* <DEDUP_REMOVED lines=11> */
.L_x_81:
[----:B------:R-:W-:Y:S05]  /*37f0*/  BSYNC B1 ;  /* 0x0000000000017941 */ /* 0x000fea0003800000 */
.L_x_80:
        /* <DEDUP_REMOVED lines=11> */
.L_x_83:
[----:B------:R-:W-:Y:S05]  /*38b0*/  BSYNC B1 ;  /* 0x0000000000017941 */ /* 0x000fea0003800000 */
.L_x_82:
        /* <DEDUP_REMOVED lines=11> */
.L_x_85:
[----:B------:R-:W-:Y:S05]  /*3970*/  BSYNC B1 ;  /* 0x0000000000017941 */ /* 0x000fea0003800000 */
.L_x_84:
        /* <DEDUP_REMOVED lines=11> */
.L_x_87:
[----:B------:R-:W-:Y:S05]  /*3a30*/  BSYNC B1 ;  /* 0x0000000000017941 */ /* 0x000fea0003800000 */
.L_x_86:
        /* <DEDUP_REMOVED lines=11> */
.L_x_89:
[----:B------:R-:W-:Y:S05]  /*3af0*/  BSYNC B1 ;  /* 0x0000000000017941 */ /* 0x000fea0003800000 */
.L_x_88:
        /* <DEDUP_REMOVED lines=11> */
.L_x_91:
[----:B------:R-:W-:Y:S05]  /*3bb0*/  BSYNC B1 ;  /* 0x0000000000017941 */ /* 0x000fea0003800000 */
.L_x_90:
        /* <DEDUP_REMOVED lines=11> */
.L_x_93:
[----:B------:R-:W-:Y:S05]  /*3c70*/  BSYNC B1 ;  /* 0x0000000000017941 */ /* 0x000fea0003800000 */
.L_x_92:
        /* <DEDUP_REMOVED lines=11> */
.L_x_95:
[----:B------:R-:W-:Y:S05]  /*3d30*/  BSYNC B1 ;  /* 0x0000000000017941 */ /* 0x000fea0003800000 */
.L_x_94:
        /* <DEDUP_REMOVED lines=11> */
.L_x_97:
[----:B------:R-:W-:Y:S05]  /*3df0*/  BSYNC B1 ;  /* 0x0000000000017941 */ /* 0x000fea0003800000 */
.L_x_96:
        /* <DEDUP_REMOVED lines=11> */
.L_x_99:
[----:B------:R-:W-:Y:S05]  /*3eb0*/  BSYNC B1 ;  /* 0x0000000000017941 */ /* 0x000fea0003800000 */
.L_x_98:
        /* <DEDUP_REMOVED lines=11> */
.L_x_101:
[----:B------:R-:W-:Y:S05]  /*3f70*/  BSYNC B1 ;  /* 0x0000000000017941 */ /* 0x000fea0003800000 */
.L_x_100:
        /* <DEDUP_REMOVED lines=11> */
.L_x_103:
[----:B------:R-:W-:Y:S05]  /*4030*/  BSYNC B1 ;  /* 0x0000000000017941 */ /* 0x000fea0003800000 */
.L_x_102:
        /* <DEDUP_REMOVED lines=11> */
.L_x_105:
[----:B------:R-:W-:Y:S05]  /*40f0*/  BSYNC B1 ;  /* 0x0000000000017941 */ /* 0x000fea0003800000 */
.L_x_104:
        /* <DEDUP_REMOVED lines=11> */
.L_x_107:
[----:B------:R-:W-:Y:S05]  /*41b0*/  BSYNC B1 ;  /* 0x0000000000017941 */ /* 0x000fea0003800000 */
.L_x_106:
        /* <DEDUP_REMOVED lines=11> */
.L_x_109:
[----:B------:R-:W-:Y:S05]  /*4270*/  BSYNC B1 ;  /* 0x0000000000017941 */ /* 0x000fea0003800000 */
.L_x_108:
        /* <DEDUP_REMOVED lines=11> */
.L_x_111:
[----:B------:R-:W-:Y:S05]  /*4330*/  BSYNC B1 ;  /* 0x0000000000017941 */ /* 0x000fea0003800000 */
.L_x_110:
        /* <DEDUP_REMOVED lines=11> */
.L_x_113:
[----:B------:R-:W-:Y:S05]  /*43f0*/  BSYNC B1 ;  /* 0x0000000000017941 */ /* 0x000fea0003800000 */
.L_x_112:
        /* <DEDUP_REMOVED lines=11> */
.L_x_115:
[----:B------:R-:W-:Y:S05]  /*44b0*/  BSYNC B1 ;  /* 0x0000000000017941 */ /* 0x000fea0003800000 */
.L_x_114:
        /* <DEDUP_REMOVED lines=11> */
.L_x_117:
[----:B------:R-:W-:Y:S05]  /*4570*/  BSYNC B1 ;  /* 0x0000000000017941 */ /* 0x000fea0003800000 */
.L_x_116:
        /* <DEDUP_REMOVED lines=11> */
.L_x_119:
[----:B------:R-:W-:Y:S05]  /*4630*/  BSYNC B1 ;  /* 0x0000000000017941 */ /* 0x000fea0003800000 */
.L_x_118:
        /* <DEDUP_REMOVED lines=11> */
.L_x_121:
[----:B------:R-:W-:Y:S05]  /*46f0*/  BSYNC B1 ;  /* 0x0000000000017941 */ /* 0x000fea0003800000 */
.L_x_120:
        /* <DEDUP_REMOVED lines=11> */
.L_x_123:
[----:B------:R-:W-:Y:S05]  /*47b0*/  BSYNC B1 ;  /* 0x0000000000017941 */ /* 0x000fea0003800000 */
.L_x_122:
        /* <DEDUP_REMOVED lines=11> */
.L_x_125:
[----:B------:R-:W-:Y:S05]  /*4870*/  BSYNC B1 ;  /* 0x0000000000017941 */ /* 0x000fea0003800000 */
.L_x_124:
        /* <DEDUP_REMOVED lines=11> */
.L_x_127:
[----:B------:R-:W-:Y:S05]  /*4930*/  BSYNC B1 ;  /* 0x0000000000017941 */ /* 0x000fea0003800000 */
.L_x_126:
        /* <DEDUP_REMOVED lines=11> */
.L_x_129:
[----:B------:R-:W-:Y:S05]  /*49f0*/  BSYNC B1 ;  /* 0x0000000000017941 */ /* 0x000fea0003800000 */
.L_x_128:
        /* <DEDUP_REMOVED lines=11> */
.L_x_131:
[----:B------:R-:W-:Y:S05]  /*4ab0*/  BSYNC B1 ;  /* 0x0000000000017941 */ /* 0x000fea0003800000 */
.L_x_130:
        /* <DEDUP_REMOVED lines=11> */
.L_x_133:
[----:B------:R-:W-:Y:S05]  /*4b70*/  BSYNC B1 ;  /* 0x0000000000017941 */ /* 0x000fea0003800000 */
.L_x_132:
        /* <DEDUP_REMOVED lines=11> */
.L_x_135:
[----:B------:R-:W-:Y:S05]  /*4c30*/  BSYNC B1 ;  /* 0x0000000000017941 */ /* 0x000fea0003800000 */
.L_x_134:
        /* <DEDUP_REMOVED lines=11> */
.L_x_137:
[----:B------:R-:W-:Y:S05]  /*4cf0*/  BSYNC B1 ;  /* 0x0000000000017941 */ /* 0x000fea0003800000 */
.L_x_136:
        /* <DEDUP_REMOVED lines=11> */
.L_x_139:
[----:B------:R-:W-:Y:S05]  /*4db0*/  BSYNC B1 ;  /* 0x0000000000017941 */ /* 0x000fea0003800000 */
.L_x_138:
        /* <DEDUP_REMOVED lines=11> */
.L_x_141:
[----:B------:R-:W-:Y:S05]  /*4e70*/  BSYNC B1 ;  /* 0x0000000000017941 */ /* 0x000fea0003800000 */
.L_x_140:
        /* <DEDUP_REMOVED lines=11> */
.L_x_143:
[----:B------:R-:W-:Y:S05]  /*4f30*/  BSYNC B1 ;  /* 0x0000000000017941 */ /* 0x000fea0003800000 */
.L_x_142:
        /* <DEDUP_REMOVED lines=11> */
.L_x_145:
[----:B------:R-:W-:Y:S05]  /*4ff0*/  BSYNC B1 ;  /* 0x0000000000017941 */ /* 0x000fea0003800000 */
.L_x_144:
        /* <DEDUP_REMOVED lines=11> */
.L_x_147:
[----:B------:R-:W-:Y:S05]  /*50b0*/  BSYNC B1 ;  /* 0x0000000000017941 */ /* 0x000fea0003800000 */
.L_x_146:
        /* <DEDUP_REMOVED lines=11> */
.L_x_149:
[----:B------:R-:W-:Y:S05]  /*5170*/  BSYNC B1 ;  /* 0x0000000000017941 */ /* 0x000fea0003800000 */
.L_x_148:
        /* <DEDUP_REMOVED lines=11> */
.L_x_151:
[----:B------:R-:W-:Y:S05]  /*5230*/  BSYNC B1 ;  /* 0x0000000000017941 */ /* 0x000fea0003800000 */
.L_x_150:
        /* <DEDUP_REMOVED lines=11> */
.L_x_153:
[----:B------:R-:W-:Y:S05]  /*52f0*/  BSYNC B1 ;  /* 0x0000000000017941 */ /* 0x000fea0003800000 */
.L_x_152:
        /* <DEDUP_REMOVED lines=11> */
.L_x_155:
[----:B------:R-:W-:Y:S05]  /*53b0*/  BSYNC B1 ;  /* 0x0000000000017941 */ /* 0x000fea0003800000 */
.L_x_154:
[----:B0----5:R-:W-:Y:S01]  /*53c0*/  LOP3.LUT R90, R168, 0xffffe000, RZ, 0xc0, !PT ;  /* 0xffffe000a85a7812 */ /* 0x021fe200078ec0ff */
[----:B------:R-:W-:Y:S01]  /*53d0*/  BSSY B1, `(.L_x_156) ;  /* 0x000000d000017945 */ /* 0x000fe20003800000 */
[----:B------:R-:W-:-:S03]  /*53e0*/  IADD3 R165, P1, R165, 0x80, RZ ;  /* 0x00000080a5a57810 */ /* 0x000fc60007f3e0ff */
[----:B------:R-:W-:Y:S01]  /*53f0*/  FMUL R91, R90, R155 ;  /* 0x0000009b5a5b7220 */ /* 0x000fe20000400000 */
[----:B------:R-:W-:Y:S02]  /*5400*/  @P2 IMAD.MOV.U32 R90, RZ, RZ, R170 ;  /* 0x000000ffff5a2224 */ /* 0x000fe400078e00aa */
[----:B------:R-:W-:Y:S02]  /*5410*/  IMAD.X R153, RZ, RZ, R153, P1 ;  /* 0x000000ffff997224 */ /* 0x000fe400008e0699 */
[----:B------:R-:W-:Y:S01]  /*5420*/  FFMA R93, R150, R154, R91 ;  /* 0x0000009a965d7223 */ /* 0x000fe2000000005b */
[----:B------:R-:W-:Y:S01]  /*5430*/  @P2 IMAD.MOV.U32 R91, RZ, RZ, R171 ;  /* 0x000000ffff5b2224 */ /* 0x000fe200078e00ab */
[----:B------:R-:W-:Y:S01]  /*5440*/  ISETP.GT.AND P1, PT, R0, 0x79, P0 ;  /* 0x000000790000780c */ /* 0x000fe20000724270 */
[----:B------:R-:W-:Y:S02]  /*5450*/  IMAD R92, R153, R12, RZ ;  /* 0x0000000c995c7224 */ /* 0x000fe400078e02ff */
[----:B------:R-:W-:-:S05]  /*5460*/  F2FP.TF32.F32.PACK_B R93, R93 ;  /* 0x0000005dff5d723e */ /* 0x000fca00024050ff */
[----:B------:R0:W-:Y:S05]  /*5470*/  @P2 STG.E desc[UR36][R90.64+0x1e0], R93 ;  /* 0x0001e05d5a002986 */ /* 0x0001ea000c101924 */
[----:B------:R-:W-:Y:S05]  /*5480*/  @!P1 BRA `(.L_x_157) ;  /* 0x0000000000049947 */ /* 0x000fea0003800000 */
[----:B------:R0:W5:Y:S02]  /*5490*/  LDG.E.LTC128B R168, desc[UR36][R88.64+0x1e4] ;  /* 0x0001e42458a87981 */ /* 0x000164000c1e1920 */
.L_x_157:
[----:B------:R-:W-:Y:S05]  /*54a0*/  BSYNC B1 ;  /* 0x0000000000017941 */ /* 0x000fea0003800000 */
.L_x_156:
[----:B0----5:R-:W-:Y:S01]  /*54b0*/  LOP3.LUT R90, R168, 0xffffe000, RZ, 0xc0, !PT ;  /* 0xffffe000a85a7812 */ /* 0x021fe200078ec0ff */
[----:B------:R-:W-:Y:S01]  /*54c0*/  IMAD R99, R165, R13, R92 ;  /* 0x0000000da5637224 */ /* 0x000fe200078e025c */
[----:B------:R-:W-:Y:S01]  /*54d0*/  ISETP.GT.AND P0, PT, R157, 0x80, PT ;  /* 0x000000809d00780c */ /* 0x000fe20003f04270 */
[----:B--2---:R-:W-:-:S04]  /*54e0*/  IMAD.WIDE.U32 R88, R165, R12, R20 ;  /* 0x0000000ca5587225 */ /* 0x004fc800078e0014 */
[----:B------:R-:W-:Y:S01]  /*54f0*/  FMUL R90, R90, R155 ;  /* 0x0000009b5a5a7220 */ /* 0x000fe20000400000 */
[----:B------:R-:W-:Y:S01]  /*5500*/  ISETP.GT.AND P2, PT, R0, RZ, P0 ;  /* 0x000000ff0000720c */ /* 0x000fe20000744270 */
[----:B------:R-:W-:Y:S02]  /*5510*/  IMAD.IADD R13, R89, 0x1, R99 ;  /* 0x00000001590d7824 */ /* 0x000fe400078e0263 */
[----:B------:R-:W-:Y:S01]  /*5520*/  FFMA R151, R151, R154, R90 ;  /* 0x0000009a97977223 */ /* 0x000fe2000000005a */
[----:B------:R-:W-:-:S04]  /*5530*/  LEA R90, P3, R88, R8, 0x2 ;  /* 0x00000008585a7211 */ /* 0x000fc800078610ff */
[----:B------:R-:W-:Y:S02]  /*5540*/  F2FP.TF32.F32.PACK_B R151, R151 ;  /* 0x00000097ff97723e */ /* 0x000fe400024050ff */
[----:B------:R-:W-:-:S03]  /*5550*/  LEA.HI.X R91, R88, R9, R13, 0x2, P3 ;  /* 0x00000009585b7211 */ /* 0x000fc600018f140d */
[----:B------:R0:W-:Y:S04]  /*5560*/  @P1 STG.E desc[UR36][R170.64+0x1e4], R151 ;  /* 0x0001e497aa001986 */ /* 0x0001e8000c101924 */
[----:B------:R-:W2:Y:S01]  /*5570*/  @P2 LDG.E.LTC128B R168, desc[UR36][R90.64] ;  /* 0x000000245aa82981 */ /* 0x000ea2000c1e1920 */
[----:B------:R-:W-:Y:S01]  /*5580*/  IMAD.WIDE.U32 R88, R165, R12, R6 ;  /* 0x0000000ca5587225 */ /* 0x000fe200078e0006 */
[----:B------:R-:W-:Y:S01]  /*5590*/  SHF.L.U64.HI R97, R4, 0x9, R5 ;  /* 0x0000000904617819 */ /* 0x000fe20000010205 */
[----:B------:R-:W-:Y:S01]  /*55a0*/  BSSY B1, `(.L_x_158) ;  /* 0x0000012000017945 */ /* 0x000fe20003800000 */
[----:B------:R-:W-:Y:S01]  /*55b0*/  ISETP.GT.AND P3, PT, R0, 0x1, P0 ;  /* 0x000000010000780c */ /* 0x000fe20000764270 */
[----:B------:R-:W-:Y:S02]  /*55c0*/  IMAD.IADD R89, R99, 0x1, R89 ;  /* 0x0000000163597824 */ /* 0x000fe400078e0259 */
[----:B------:R-:W-:-:S02]  /*55d0*/  IMAD.SHL.U32 R95, R4, 0x200, RZ ;  /* 0x00000200045f7824 */ /* 0x000fc400078e00ff */
[----:B------:R-:W-:Y:S01]  /*55e0*/  IMAD.WIDE.U32 R160, R165, R12, R160 ;  /* 0x0000000ca5a07225 */ /* 0x000fe200078e00a0 */
[----:B--2---:R-:W-:-:S05]  /*55f0*/  LOP3.LUT R92, R168, 0xffffe000, RZ, 0xc0, !PT ;  /* 0xffffe000a85c7812 */ /* 0x004fca00078ec0ff */
[----:B------:R-:W-:Y:S01]  /*5600*/  FMUL R13, R92, R155 ;  /* 0x0000009b5c0d7220 */ /* 0x000fe20000400000 */
[----:B------:R-:W-:Y:S01]  /*5610*/  IMAD.WIDE.U32 R92, R23, R10, R88 ;  /* 0x0000000a175c7225 */ /* 0x000fe200078e0058 */
[----:B------:R-:W-:-:S03]  /*5620*/  IADD3 R88, P1, R95, R158, RZ ;  /* 0x0000009e5f587210 */ /* 0x000fc60007f3e0ff */
[----:B------:R-:W-:Y:S01]  /*5630*/  FFMA R13, R24, R154, R13 ;  /* 0x0000009a180d7223 */ /* 0x000fe2000000000d */
[----:B------:R-:W-:Y:S01]  /*5640*/  IMAD.IADD R5, R11, 0x1, R93 ;  /* 0x000000010b057824 */ /* 0x000fe200078e025d */
[C---:B------:R-:W-:Y:S01]  /*5650*/  LEA R4, P4, R92.reuse, R8, 0x2 ;  /* 0x000000085c047211 */ /* 0x040fe200078810ff */
[----:B------:R-:W-:Y:S02]  /*5660*/  IMAD.X R89, R97, 0x1, R159, P1 ;  /* 0x0000000161597824 */ /* 0x000fe400008e069f */
[----:B------:R-:W-:Y:S02]  /*5670*/  F2FP.TF32.F32.PACK_B R13, R13 ;  /* 0x0000000dff0d723e */ /* 0x000fe400024050ff */
[----:B------:R-:W-:-:S03]  /*5680*/  LEA.HI.X R5, R92, R9, R5, 0x2, P4 ;  /* 0x000000095c057211 */ /* 0x000fc600020f1405 */
[----:B------:R0:W-:Y:S01]  /*5690*/  @P2 STG.E desc[UR36][R88.64], R13 ;  /* 0x0000000d58002986 */ /* 0x0001e2000c101924 */
[----:B------:R-:W-:Y:S05]  /*56a0*/  @!P3 BRA `(.L_x_159) ;  /* 0x000000000004b947 */ /* 0x000fea0003800000 */
[----:B------:R2:W5:Y:S02]  /*56b0*/  LDG.E.LTC128B R168, desc[UR36][R4.64+0x4] ;  /* 0x0000042404a87981 */ /* 0x000564000c1e1920 */
.L_x_159:
[----:B------:R-:W-:Y:S05]  /*56c0*/  BSYNC B1 ;  /* 0x0000000000017941 */ /* 0x000fea0003800000 */
.L_x_158:
[----:B-----5:R-:W-:Y:S01]  /*56d0*/  LOP3.LUT R12, R168, 0xffffe000, RZ, 0xc0, !PT ;  /* 0xffffe000a80c7812 */ /* 0x020fe200078ec0ff */
[----:B------:R-:W-:Y:S01]  /*56e0*/  IMAD.IADD R99, R99, 0x1, R161 ;  /* 0x0000000163637824 */ /* 0x000fe200078e02a1 */
[-C--:B------:R-:W-:Y:S01]  /*56f0*/  IADD3 R14, P2, R14, R160.reuse, RZ ;  /* 0x000000a00e0e7210 */ /* 0x080fe20007f5e0ff */
[----:B------:R-:W-:Y:S01]  /*5700*/  @P3 IMAD.MOV.U32 R15, RZ, RZ, R89 ;  /* 0x000000ffff0f3224 */ /* 0x000fe200078e0059 */
[----:B------:R-:W-:Y:S01]  /*5710*/  ISETP.GT.AND P1, PT, R157, 0x88, PT ;  /* 0x000000889d00780c */ /* 0x000fe20003f24270 */
[----:B------:R-:W-:Y:S01]  /*5720*/  FMUL R20, R12, R155 ;  /* 0x0000009b0c147220 */ /* 0x000fe20000400000 */
[----:B------:R-:W-:Y:S01]  /*5730*/  IADD3 R12, P4, R6, R160, RZ ;  /* 0x000000a0060c7210 */ /* 0x000fe20007f9e0ff */
[----:B------:R-:W-:Y:S02]  /*5740*/  BSSY B1, `(.L_x_160) ;  /* 0x000000d000017945 */ /* 0x000fe40003800000 */
[----:B------:R-:W-:Y:S01]  /*5750*/  FFMA R25, R25, R154, R20 ;  /* 0x0000009a19197223 */ /* 0x000fe20000000014 */
[----:B------:R-:W-:Y:S01]  /*5760*/  IMAD.X R20, R99, 0x1, R21, P2 ;  /* 0x0000000163147824 */ /* 0x000fe200010e0615 */
[----:B------:R-:W-:Y:S01]  /*5770*/  ISETP.GT.AND P2, PT, R0, RZ, P1 ;  /* 0x000000ff0000720c */ /* 0x000fe20000f44270 */
[----:B0-----:R-:W-:Y:S01]  /*5780*/  IMAD.X R13, R7, 0x1, R99, P4 ;  /* 0x00000001070d7824 */ /* 0x001fe200020e0663 */
[----:B------:R-:W-:-:S02]  /*5790*/  LEA R6, P4, R14, R8, 0x2 ;  /* 0x000000080e067211 */ /* 0x000fc400078810ff */
[----:B------:R-:W-:Y:S01]  /*57a0*/  F2FP.TF32.F32.PACK_B R25, R25 ;  /* 0x00000019ff19723e */ /* 0x000fe200024050ff */
[----:B------:R-:W-:Y:S01]  /*57b0*/  IMAD.WIDE.U32 R12, R23, R10, R12 ;  /* 0x0000000a170c7225 */ /* 0x000fe200078e000c */
[----:B------:R-:W-:-:S03]  /*57c0*/  LEA.HI.X R7, R14, R9, R20, 0x2, P4 ;  /* 0x000000090e077211 */ /* 0x000fc600020f1414 */
[----:B------:R-:W-:-:S05]  /*57d0*/  @P3 IMAD.MOV.U32 R14, RZ, RZ, R88 ;  /* 0x000000ffff0e3224 */ /* 0x000fca00078e0058 */
[----:B------:R0:W-:Y:S01]  /*57e0*/  @P3 STG.E desc[UR36][R14.64+0x4], R25 ;  /* 0x000004190e003986 */ /* 0x0001e2000c101924 */
[----:B------:R-:W-:Y:S05]  /*57f0*/  @!P2 BRA `(.L_x_161) ;  /* 0x000000000004a947 */ /* 0x000fea0003800000 */
[----:B------:R0:W5:Y:S02]  /*5800*/  LDG.E.LTC128B R168, desc[UR36][R6.64] ;  /* 0x0000002406a87981 */ /* 0x000164000c1e1920 */
.L_x_161:
[----:B------:R-:W-:Y:S05]  /*5810*/  BSYNC B1 ;  /* 0x0000000000017941 */ /* 0x000fea0003800000 */
.L_x_160:
[----:B0----5:R-:W-:Y:S01]  /*5820*/  LOP3.LUT R6, R168, 0xffffe000, RZ, 0xc0, !PT ;  /* 0xffffe000a8067812 */ /* 0x021fe200078ec0ff */
[----:B------:R-:W-:Y:S01]  /*5830*/  IMAD.IADD R11, R11, 0x1, R13 ;  /* 0x000000010b0b7824 */ /* 0x000fe200078e020d */
[----:B------:R-:W-:Y:S01]  /*5840*/  LEA R8, P4, R12, R8, 0x2 ;  /* 0x000000080c087211 */ /* 0x000fe200078810ff */
[----:B------:R-:W-:Y:S02]  /*5850*/  BSSY B1, `(.L_x_162) ;  /* 0x000000b000017945 */ /* 0x000fe40003800000 */
[----:B------:R-:W-:Y:S01]  /*5860*/  FMUL R7, R6, R155 ;  /* 0x0000009b06077220 */ /* 0x000fe20000400000 */
[----:B------:R-:W-:Y:S02]  /*5870*/  IADD3 R6, P3, R88, R169, RZ ;  /* 0x000000a958067210 */ /* 0x000fe40007f7e0ff */
[----:B------:R-:W-:Y:S01]  /*5880*/  LEA.HI.X R9, R12, R9, R11, 0x2, P4 ;  /* 0x000000090c097211 */ /* 0x000fe200020f140b */
[----:B------:R-:W-:Y:S01]  /*5890*/  FFMA R13, R26, R154, R7 ;  /* 0x0000009a1a0d7223 */ /* 0x000fe20000000007 */
[----:B------:R-:W-:Y:S01]  /*58a0*/  ISETP.GT.AND P4, PT, R0, 0x1, P1 ;  /* 0x000000010000780c */ /* 0x000fe20000f84270 */
[----:B------:R-:W-:-:S03]  /*58b0*/  IMAD.X R7, R89, 0x1, R167, P3 ;  /* 0x0000000159077824 */ /* 0x000fc600018e06a7 */
[----:B------:R-:W-:-:S05]  /*58c0*/  F2FP.TF32.F32.PACK_B R13, R13 ;  /* 0x0000000dff0d723e */ /* 0x000fca00024050ff */
[----:B------:R0:W-:Y:S04]  /*58d0*/  @P2 STG.E desc[UR36][R6.64], R13 ;  /* 0x0000000d06002986 */ /* 0x0001e8000c101924 */
[----:B------:R-:W-:Y:S05]  /*58e0*/  @!P4 BRA `(.L_x_163) ;  /* 0x000000000004c947 */ /* 0x000fea0003800000 */
[----:B------:R0:W5:Y:S02]  /*58f0*/  LDG.E.LTC128B R168, desc[UR36][R8.64+0x4] ;  /* 0x0000042408a87981 */ /* 0x000164000c1e1920 */
.L_x_163:
[----:B------:R-:W-:Y:S05]  /*5900*/  BSYNC B1 ;  /* 0x0000000000017941 */ /* 0x000fea0003800000 */
.L_x_162:
[----:B-----5:R-:W-:Y:S01]  /*5910*/  LOP3.LUT R10, R168, 0xffffe000, RZ, 0xc0, !PT ;  /* 0xffffe000a80a7812 */ /* 0x020fe200078ec0ff */
[----:B------:R-:W-:Y:S01]  /*5920*/  BSSY B1, `(.L_x_164) ;  /* 0x0000008000017945 */ /* 0x000fe20003800000 */
[----:B------:R-:W-:-:S03]  /*5930*/  ISETP.GT.AND P2, PT, R0, 0x8, P0 ;  /* 0x000000080000780c */ /* 0x000fc60000744270 */
[----:B------:R-:W-:-:S04]  /*5940*/  FMUL R10, R10, R155 ;  /* 0x0000009b0a0a7220 */ /* 0x000fc80000400000 */
[----:B------:R-:W-:-:S05]  /*5950*/  FFMA R27, R27, R154, R10 ;  /* 0x0000009a1b1b7223 */ /* 0x000fca000000000a */
[----:B------:R-:W-:-:S05]  /*5960*/  F2FP.TF32.F32.PACK_B R27, R27 ;  /* 0x0000001bff1b723e */ /* 0x000fca00024050ff */
[----:B------:R0:W-:Y:S01]  /*5970*/  @P4 STG.E desc[UR36][R6.64+0x4], R27 ;  /* 0x0000041b06004986 */ /* 0x0001e2000c101924 */
[----:B------:R-:W-:Y:S05]  /*5980*/  @!P2 BRA `(.L_x_165) ;  /* 0x000000000004a947 */ /* 0x000fea0003800000 */
[----:B------:R0:W5:Y:S02]  /*5990*/  LDG.E.LTC128B R168, desc[UR36][R4.64+0x20] ;  /* 0x0000202404a87981 */ /* 0x000164000c1e1920 */
.L_x_165:
[----:B------:R-:W-:Y:S05]  /*59a0*/  BSYNC B1 ;  /* 0x0000000000017941 */ /* 0x000fea0003800000 */
.L_x_164:
[----:B0----5:R-:W-:Y:S01]  /*59b0*/  LOP3.LUT R6, R168, 0xffffe000, RZ, 0xc0, !PT ;  /* 0xffffe000a8067812 */ /* 0x021fe200078ec0ff */
[----:B------:R-:W-:Y:S01]  /*59c0*/  BSSY B1, `(.L_x_166) ;  /* 0x000000a000017945 */ /* 0x000fe20003800000 */
[----:B------:R-:W-:-:S03]  /*59d0*/  ISETP.GT.AND P4, PT, R0, 0x9, P0 ;  /* 0x000000090000780c */ /* 0x000fc60000784270 */
[----:B------:R-:W-:Y:S01]  /*59e0*/  FMUL R7, R6, R155 ;  /* 0x0000009b06077220 */ /* 0x000fe20000400000 */
[----:B------:R-:W-:-:S03]  /*59f0*/  IMAD.MOV.U32 R6, RZ, RZ, R88 ;  /* 0x000000ffff067224 */ /* 0x000fc600078e0058 */
[----:B------:R-:W-:Y:S01]  /*5a00*/  FFMA R11, R28, R154, R7 ;  /* 0x0000009a1c0b7223 */ /* 0x000fe20000000007 */
[----:B------:R-:W-:-:S04]  /*5a10*/  IMAD.MOV.U32 R7, RZ, RZ, R89 ;  /* 0x000000ffff077224 */ /* 0x000fc800078e0059 */
[----:B------:R-:W-:-:S05]  /*5a20*/  F2FP.TF32.F32.PACK_B R11, R11 ;  /* 0x0000000bff0b723e */ /* 0x000fca00024050ff */
[----:B------:R0:W-:Y:S01]  /*5a30*/  @P2 STG.E desc[UR36][R6.64+0x20], R11 ;  /* 0x0000200b06002986 */ /* 0x0001e2000c101924 */
[----:B------:R-:W-:Y:S05]  /*5a40*/  @!P4 BRA `(.L_x_167) ;  /* 0x000000000004c947 */ /* 0x000fea0003800000 */
[----:B------:R0:W5:Y:S02]  /*5a50*/  LDG.E.LTC128B R168, desc[UR36][R4.64+0x24] ;  /* 0x0000242404a87981 */ /* 0x000164000c1e1920 */
.L_x_167:
[----:B------:R-:W-:Y:S05]  /*5a60*/  BSYNC B1 ;  /* 0x0000000000017941 */ /* 0x000fea0003800000 */
.L_x_166:
        /* <DEDUP_REMOVED lines=9> */
.L_x_169:
[----:B------:R-:W-:Y:S05]  /*5b00*/  BSYNC B1 ;  /* 0x0000000000017941 */ /* 0x000fea0003800000 */
.L_x_168:
[----:B-----5:R-:W-:Y:S01]  /*5b10*/  LOP3.LUT R10, R168, 0xffffe000, RZ, 0xc0, !PT ;  /* 0xffffe000a80a7812 */ /* 0x020fe200078ec0ff */
[----:B------:R-:W-:Y:S01]  /*5b20*/  BSSY B1, `(.L_x_170) ;  /* 0x000000a000017945 */ /* 0x000fe20003800000 */
[----:B------:R-:W-:-:S03]  /*5b30*/  ISETP.GT.AND P2, PT, R0, 0x9, P1 ;  /* 0x000000090000780c */ /* 0x000fc60000f44270 */
[----:B0-----:R-:W-:Y:S01]  /*5b40*/  FMUL R11, R10, R155 ;  /* 0x0000009b0a0b7220 */ /* 0x001fe20000400000 */
[----:B------:R-:W-:-:S03]  /*5b50*/  IADD3 R10, P4, R169, R88, RZ ;  /* 0x00000058a90a7210 */ /* 0x000fc60007f9e0ff */
[----:B------:R-:W-:Y:S02]  /*5b60*/  FFMA R13, R30, R154, R11 ;  /* 0x0000009a1e0d7223 */ /* 0x000fe4000000000b */
[----:B------:R-:W-:-:S03]  /*5b70*/  IMAD.X R11, R167, 0x1, R89, P4 ;  /* 0x00000001a70b7824 */ /* 0x000fc600020e0659 */
[----:B------:R-:W-:-:S05]  /*5b80*/  F2FP.TF32.F32.PACK_B R13, R13 ;  /* 0x0000000dff0d723e */ /* 0x000fca00024050ff */
[----:B------:R0:W-:Y:S01]  /*5b90*/  @P3 STG.E desc[UR36][R10.64+0x20], R13 ;  /* 0x0000200d0a003986 */ /* 0x0001e2000c101924 */
[----:B------:R-:W-:Y:S05]  /*5ba0*/  @!P2 BRA `(.L_x_171) ;  /* 0x000000000004a947 */ /* 0x000fea0003800000 */
[----:B------:R0:W5:Y:S02]  /*5bb0*/  LDG.E.LTC128B R168, desc[UR36][R8.64+0x24] ;  /* 0x0000242408a87981 */ /* 0x000164000c1e1920 */
.L_x_171:
[----:B------:R-:W-:Y:S05]  /*5bc0*/  BSYNC B1 ;  /* 0x0000000000017941 */ /* 0x000fea0003800000 */
.L_x_170:
[----:B0----5:R-:W-:Y:S01]  /*5bd0*/  LOP3.LUT R10, R168, 0xffffe000, RZ, 0xc0, !PT ;  /* 0xffffe000a80a7812 */ /* 0x021fe200078ec0ff */
[----:B------:R-:W-:Y:S04]  /*5be0*/  BSSY B1, `(.L_x_172) ;  /* 0x000000a000017945 */ /* 0x000fe80003800000 */
[----:B------:R-:W-:Y:S01]  /*5bf0*/  FMUL R12, R10, R155 ;  /* 0x0000009b0a0c7220 */ /* 0x000fe20000400000 */
[----:B------:R-:W-:-:S03]  /*5c00*/  IADD3 R10, P3, P4, R169, R158, R95 ;  /* 0x0000009ea90a7210 */ /* 0x000fc60007c7e05f */
[----:B------:R-:W-:Y:S01]  /*5c10*/  FFMA R31, R31, R154, R12 ;  /* 0x0000009a1f1f7223 */ /* 0x000fe2000000000c */
[----:B------:R-:W-:Y:S02]  /*5c20*/  IADD3.X R11, R167, R159, R97, P3, P4 ;  /* 0x0000009fa70b7210 */ /* 0x000fe40001fe8461 */
[----:B------:R-:W-:Y:S02]  /*5c30*/  ISETP.GT.AND P3, PT, R0, 0x10, P0 ;  /* 0x000000100000780c */ /* 0x000fe40000764270 */
[----:B------:R-:W-:-:S05]  /*5c40*/  F2FP.TF32.F32.PACK_B R31, R31 ;  /* 0x0000001fff1f723e */ /* 0x000fca00024050ff */
[----:B------:R0:W-:Y:S06]  /*5c50*/  @P2 STG.E desc[UR36][R10.64+0x24], R31 ;  /* 0x0000241f0a002986 */ /* 0x0001ec000c101924 */
[----:B------:R-:W-:Y:S05]  /*5c60*/  @!P3 BRA `(.L_x_173) ;  /* 0x000000000004b947 */ /* 0x000fea0003800000 */
[----:B------:R0:W5:Y:S02]  /*5c70*/  LDG.E.LTC128B R168, desc[UR36][R4.64+0x40] ;  /* 0x0000402404a87981 */ /* 0x000164000c1e1920 */
.L_x_173:
[----:B------:R-:W-:Y:S05]  /*5c80*/  BSYNC B1 ;  /* 0x0000000000017941 */ /* 0x000fea0003800000 */
.L_x_172:
        /* <DEDUP_REMOVED lines=9> */
.L_x_175:
[----:B------:R-:W-:Y:S05]  /*5d20*/  BSYNC B1 ;  /* 0x0000000000017941 */ /* 0x000fea0003800000 */
.L_x_174:
        /* <DEDUP_REMOVED lines=9> */
.L_x_177:
[----:B------:R-:W-:Y:S05]  /*5dc0*/  BSYNC B1 ;  /* 0x0000000000017941 */ /* 0x000fea0003800000 */
.L_x_176:
[----:B-----5:R-:W-:Y:S01]  /*5dd0*/  LOP3.LUT R12, R168, 0xffffe000, RZ, 0xc0, !PT ;  /* 0xffffe000a80c7812 */ /* 0x020fe200078ec0ff */
[----:B------:R-:W-:Y:S01]  /*5de0*/  BSSY B1, `(.L_x_178) ;  /* 0x0000008000017945 */ /* 0x000fe20003800000 */
[----:B------:R-:W-:-:S03]  /*5df0*/  ISETP.GT.AND P2, PT, R0, 0x11, P1 ;  /* 0x000000110000780c */ /* 0x000fc60000f44270 */
[----:B0-----:R-:W-:-:S04]  /*5e00*/  FMUL R13, R12, R155 ;  /* 0x0000009b0c0d7220 */ /* 0x001fc80000400000 */
[----:B------:R-:W-:-:S05]  /*5e10*/  FFMA R13, R34, R154, R13 ;  /* 0x0000009a220d7223 */ /* 0x000fca000000000d */
[----:B------:R-:W-:-:S05]  /*5e20*/  F2FP.TF32.F32.PACK_B R13, R13 ;  /* 0x0000000dff0d723e */ /* 0x000fca00024050ff */
[----:B------:R0:W-:Y:S01]  /*5e30*/  @P3 STG.E desc[UR36][R10.64+0x40], R13 ;  /* 0x0000400d0a003986 */ /* 0x0001e2000c101924 */
[----:B------:R-:W-:Y:S05]  /*5e40*/  @!P2 BRA `(.L_x_179) ;  /* 0x000000000004a947 */ /* 0x000fea0003800000 */
[----:B------:R0:W5:Y:S02]  /*5e50*/  LDG.E.LTC128B R168, desc[UR36][R8.64+0x44] ;  /* 0x0000442408a87981 */ /* 0x000164000c1e1920 */
.L_x_179:
[----:B------:R-:W-:Y:S05]  /*5e60*/  BSYNC B1 ;  /* 0x0000000000017941 */ /* 0x000fea0003800000 */
.L_x_178:
        /* <DEDUP_REMOVED lines=9> */
.L_x_181:
[----:B------:R-:W-:Y:S05]  /*5f00*/  BSYNC B1 ;  /* 0x0000000000017941 */ /* 0x000fea0003800000 */
.L_x_180:
        /* <DEDUP_REMOVED lines=9> */
.L_x_183:
[----:B------:R-:W-:Y:S05]  /*5fa0*/  BSYNC B1 ;  /* 0x0000000000017941 */ /* 0x000fea0003800000 */
.L_x_182:
        /* <DEDUP_REMOVED lines=9> */
.L_x_185:
[----:B------:R-:W-:Y:S05]  /*6040*/  BSYNC B1 ;  /* 0x0000000000017941 */ /* 0x000fea0003800000 */
.L_x_184:
        /* <DEDUP_REMOVED lines=9> */
.L_x_187:
[----:B------:R-:W-:Y:S05]  /*60e0*/  BSYNC B1 ;  /* 0x0000000000017941 */ /* 0x000fea0003800000 */
.L_x_186:
        /* <DEDUP_REMOVED lines=9> */
.L_x_189:
[----:B------:R-:W-:Y:S05]  /*6180*/  BSYNC B1 ;  /* 0x0000000000017941 */ /* 0x000fea0003800000 */
.L_x_188:
        /* <DEDUP_REMOVED lines=9> */
.L_x_191:
[----:B------:R-:W-:Y:S05]  /*6220*/  BSYNC B1 ;  /* 0x0000000000017941 */ /* 0x000fea0003800000 */
.L_x_190:
        /* <DEDUP_REMOVED lines=9> */
.L_x_193:
[----:B------:R-:W-:Y:S05]  /*62c0*/  BSYNC B1 ;  /* 0x0000000000017941 */ /* 0x000fea0003800000 */
.L_x_192:
        /* <DEDUP_REMOVED lines=9> */
.L_x_195:
[----:B------:R-:W-:Y:S05]  /*6360*/  BSYNC B1 ;  /* 0x0000000000017941 */ /* 0x000fea0003800000 */
.L_x_194:
        /* <DEDUP_REMOVED lines=9> */
.L_x_197:
[----:B------:R-:W-:Y:S05]  /*6400*/  BSYNC B1 ;  /* 0x0000000000017941 */ /* 0x000fea0003800000 */
.L_x_196:
        /* <DEDUP_REMOVED lines=9> */
.L_x_199:
[----:B------:R-:W-:Y:S05]  /*64a0*/  BSYNC B1 ;  /* 0x0000000000017941 */ /* 0x000fea0003800000 */
.L_x_198:
        /* <DEDUP_REMOVED lines=9> */
.L_x_201:
[----:B------:R-:W-:Y:S05]  /*6540*/  BSYNC B1 ;  /* 0x0000000000017941 */ /* 0x000fea0003800000 */
.L_x_200:
        /* <DEDUP_REMOVED lines=9> */
.L_x_203:
[----:B------:R-:W-:Y:S05]  /*65e0*/  BSYNC B1 ;  /* 0x0000000000017941 */ /* 0x000fea0003800000 */
.L_x_202:
        /* <DEDUP_REMOVED lines=9> */
.L_x_205:
[----:B------:R-:W-:Y:S05]  /*6680*/  BSYNC B1 ;  /* 0x0000000000017941 */ /* 0x000fea0003800000 */
.L_x_204:
        /* <DEDUP_REMOVED lines=9> */
.L_x_207:
[----:B------:R-:W-:Y:S05]  /*6720*/  BSYNC B1 ;  /* 0x0000000000017941 */ /* 0x000fea0003800000 */
.L_x_206:
        /* <DEDUP_REMOVED lines=9> */
.L_x_209:
[----:B------:R-:W-:Y:S05]  /*67c0*/  BSYNC B1 ;  /* 0x0000000000017941 */ /* 0x000fea0003800000 */
.L_x_208:
        /* <DEDUP_REMOVED lines=9> */
.L_x_211:
[----:B------:R-:W-:Y:S05]  /*6860*/  BSYNC B1 ;  /* 0x0000000000017941 */ /* 0x000fea0003800000 */
.L_x_210:
        /* <DEDUP_REMOVED lines=9> */
.L_x_213:
[----:B------:R-:W-:Y:S05]  /*6900*/  BSYNC B1 ;  /* 0x0000000000017941 */ /* 0x000fea0003800000 */
.L_x_212:
        /* <DEDUP_REMOVED lines=9> */
.L_x_215:
[----:B------:R-:W-:Y:S05]  /*69a0*/  BSYNC B1 ;  /* 0x0000000000017941 */ /* 0x000fea0003800000 */
.L_x_214:
        /* <DEDUP_REMOVED lines=9> */
.L_x_217:
[----:B------:R-:W-:Y:S05]  /*6a40*/  BSYNC B1 ;  /* 0x0000000000017941 */ /* 0x000fea0003800000 */
.L_x_216:
        /* <DEDUP_REMOVED lines=9> */
.L_x_219:
[----:B------:R-:W-:Y:S05]  /*6ae0*/  BSYNC B1 ;  /* 0x0000000000017941 */ /* 0x000fea0003800000 */
.L_x_218:
        /* <DEDUP_REMOVED lines=9> */
.L_x_221:
[----:B------:R-:W-:Y:S05]  /*6b80*/  BSYNC B1 ;  /* 0x0000000000017941 */ /* 0x000fea0003800000 */
.L_x_220:
        /* <DEDUP_REMOVED lines=9> */
.L_x_223:
[----:B------:R-:W-:Y:S05]  /*6c20*/  BSYNC B1 ;  /* 0x0000000000017941 */ /* 0x000fea0003800000 */
.L_x_222:
        /* <DEDUP_REMOVED lines=9> */
.L_x_225:
[----:B------:R-:W-:Y:S05]  /*6cc0*/  BSYNC B1 ;  /* 0x0000000000017941 */ /* 0x000fea0003800000 */
.L_x_224:
        /* <DEDUP_REMOVED lines=9> */
.L_x_227:
[----:B------:R-:W-:Y:S05]  /*6d60*/  BSYNC B1 ;  /* 0x0000000000017941 */ /* 0x000fea0003800000 */
.L_x_226:
        /* <DEDUP_REMOVED lines=9> */
.L_x_229:
[----:B------:R-:W-:Y:S05]  /*6e00*/  BSYNC B1 ;  /* 0x0000000000017941 */ /* 0x000fea0003800000 */
.L_x_228:
        /* <DEDUP_REMOVED lines=9> */
.L_x_231:
[----:B------:R-:W-:Y:S05]  /*6ea0*/  BSYNC B1 ;  /* 0x0000000000017941 */ /* 0x000fea0003800000 */
.L_x_230:
        /* <DEDUP_REMOVED lines=9> */
.L_x_233:
[----:B------:R-:W-:Y:S05]  /*6f40*/  BSYNC B1 ;  /* 0x0000000000017941 */ /* 0x000fea0003800000 */
.L_x_232:
        /* <DEDUP_REMOVED lines=9> */
.L_x_235:
[----:B------:R-:W-:Y:S05]  /*6fe0*/  BSYNC B1 ;  /* 0x0000000000017941 */ /* 0x000fea0003800000 */
.L_x_234:
        /* <DEDUP_REMOVED lines=9> */
.L_x_237:
[----:B------:R-:W-:Y:S05]  /*7080*/  BSYNC B1 ;  /* 0x0000000000017941 */ /* 0x000fea0003800000 */
.L_x_236:
        /* <DEDUP_REMOVED lines=9> */
.L_x_239:
[----:B------:R-:W-:Y:S05]  /*7120*/  BSYNC B1 ;  /* 0x0000000000017941 */ /* 0x000fea0003800000 */
.L_x_238:
        /* <DEDUP_REMOVED lines=9> */
.L_x_241:
[----:B------:R-:W-:Y:S05]  /*71c0*/  BSYNC B1 ;  /* 0x0000000000017941 */ /* 0x000fea0003800000 */
.L_x_240:
        /* <DEDUP_REMOVED lines=9> */
.L_x_243:
[----:B------:R-:W-:Y:S05]  /*7260*/  BSYNC B1 ;  /* 0x0000000000017941 */ /* 0x000fea0003800000 */
.L_x_242:
        /* <DEDUP_REMOVED lines=9> */
.L_x_245:
[----:B------:R-:W-:Y:S05]  /*7300*/  BSYNC B1 ;  /* 0x0000000000017941 */ /* 0x000fea0003800000 */
.L_x_244:
        /* <DEDUP_REMOVED lines=9> */
.L_x_247:
[----:B------:R-:W-:Y:S05]  /*73a0*/  BSYNC B1 ;  /* 0x0000000000017941 */ /* 0x000fea0003800000 */
.L_x_246:
        /* <DEDUP_REMOVED lines=9> */
.L_x_249:
[----:B------:R-:W-:Y:S05]  /*7440*/  BSYNC B1 ;  /* 0x0000000000017941 */ /* 0x000fea0003800000 */
.L_x_248:
        /* <DEDUP_REMOVED lines=9> */
.L_x_251:
[----:B------:R-:W-:Y:S05]  /*74e0*/  BSYNC B1 ;  /* 0x0000000000017941 */ /* 0x000fea0003800000 */
.L_x_250:
        /* <DEDUP_REMOVED lines=9> */
.L_x_253:
[----:B------:R-:W-:Y:S05]  /*7580*/  BSYNC B1 ;  /* 0x0000000000017941 */ /* 0x000fea0003800000 */
.L_x_252:
        /* <DEDUP_REMOVED lines=9> */
.L_x_255:
[----:B------:R-:W-:Y:S05]  /*7620*/  BSYNC B1 ;  /* 0x0000000000017941 */ /* 0x000fea0003800000 */
.L_x_254:
        /* <DEDUP_REMOVED lines=9> */
.L_x_257:
[----:B------:R-:W-:Y:S05]  /*76c0*/  BSYNC B1 ;  /* 0x0000000000017941 */ /* 0x000fea0003800000 */
.L_x_256:
        /* <DEDUP_REMOVED lines=9> */
.L_x_259:
[----:B------:R-:W-:Y:S05]  /*7760*/  BSYNC B1 ;  /* 0x0000000000017941 */ /* 0x000fea0003800000 */
.L_x_258:
        /* <DEDUP_REMOVED lines=9> */
.L_x_261:
[----:B------:R-:W-:Y:S05]  /*7800*/  BSYNC B1 ;  /* 0x0000000000017941 */ /* 0x000fea0003800000 */
.L_x_260:
        /* <DEDUP_REMOVED lines=9> */
.L_x_263:
[----:B------:R-:W-:Y:S05]  /*78a0*/  BSYNC B1 ;  /* 0x0000000000017941 */ /* 0x000fea0003800000 */
.L_x_262:
        /* <DEDUP_REMOVED lines=9> */
.L_x_265:
[----:B------:R-:W-:Y:S05]  /*7940*/  BSYNC B1 ;  /* 0x0000000000017941 */ /* 0x000fea0003800000 */
.L_x_264:
        /* <DEDUP_REMOVED lines=9> */
.L_x_267:
[----:B------:R-:W-:Y:S05]  /*79e0*/  BSYNC B1 ;  /* 0x0000000000017941 */ /* 0x000fea0003800000 */
.L_x_266:
        /* <DEDUP_REMOVED lines=9> */
.L_x_269:
[----:B------:R-:W-:Y:S05]  /*7a80*/  BSYNC B1 ;  /* 0x0000000000017941 */ /* 0x000fea0003800000 */
.L_x_268:
        /* <DEDUP_REMOVED lines=9> */
.L_x_271:
[----:B------:R-:W-:Y:S05]  /*7b20*/  BSYNC B1 ;  /* 0x0000000000017941 */ /* 0x000fea0003800000 */
.L_x_270:
        /* <DEDUP_REMOVED lines=9> */
.L_x_273:
[----:B------:R-:W-:Y:S05]  /*7bc0*/  BSYNC B1 ;  /* 0x0000000000017941 */ /* 0x000fea0003800000 */
.L_x_272:
        /* <DEDUP_REMOVED lines=9> */
.L_x_275:
[----:B------:R-:W-:Y:S05]  /*7c60*/  BSYNC B1 ;  /* 0x0000000000017941 */ /* 0x000fea0003800000 */
.L_x_274:
        /* <DEDUP_REMOVED lines=9> */
.L_x_277:
[----:B------:R-:W-:Y:S05]  /*7d00*/  BSYNC B1 ;  /* 0x0000000000017941 */ /* 0x000fea0003800000 */
.L_x_276:
        /* <DEDUP_REMOVED lines=9> */
.L_x_279:
[----:B------:R-:W-:Y:S05]  /*7da0*/  BSYNC B1 ;  /* 0x0000000000017941 */ /* 0x000fea0003800000 */
.L_x_278:
[----:B0-2--5:R-:W-:Y:S01]  /*7db0*/  LOP3.LUT R4, R168, 0xffffe000, RZ, 0xc0, !PT ;  /* 0xffffe000a8047812 */ /* 0x025fe200078ec0ff */
        /* <DEDUP_REMOVED lines=8> */
.L_x_281:
[----:B------:R-:W-:Y:S05]  /*7e40*/  BSYNC B1 ;  /* 0x0000000000017941 */ /* 0x000fea0003800000 */
.L_x_280:
[----:B-----5:R-:W-:Y:S01]  /*7e50*/  LOP3.LUT R4, R168, 0xffffe000, RZ, 0xc0, !PT ;  /* 0xffffe000a8047812 */ /* 0x020fe200078ec0ff */
[----:B------:R-:W-:Y:S01]  /*7e60*/  BSSY B1, `(.L_x_282) ;  /* 0x000000a000017945 */ /* 0x000fe20003800000 */
[----:B------:R-:W-:-:S03]  /*7e70*/  ISETP.GT.AND P1, PT, R0, 0x79, P1 ;  /* 0x000000790000780c */ /* 0x000fc60000f24270 */
[----:B------:R-:W-:Y:S01]  /*7e80*/  FMUL R5, R4, R155 ;  /* 0x0000009b04057220 */ /* 0x000fe20000400000 */
[----:B------:R-:W-:-:S03]  /*7e90*/  @P2 IMAD.MOV.U32 R4, RZ, RZ, R10 ;  /* 0x000000ffff042224 */ /* 0x000fc600078e000a */
[----:B0-----:R-:W-:Y:S01]  /*7ea0*/  FFMA R7, R86, R154, R5 ;  /* 0x0000009a56077223 */ /* 0x001fe20000000005 */
[----:B------:R-:W-:-:S04]  /*7eb0*/  @P2 IMAD.MOV.U32 R5, RZ, RZ, R11 ;  /* 0x000000ffff052224 */ /* 0x000fc800078e000b */
[----:B------:R-:W-:-:S05]  /*7ec0*/  F2FP.TF32.F32.PACK_B R7, R7 ;  /* 0x00000007ff07723e */ /* 0x000fca00024050ff */
[----:B------:R0:W-:Y:S01]  /*7ed0*/  @P2 STG.E desc[UR36][R4.64+0x1e0], R7 ;  /* 0x0001e00704002986 */ /* 0x0001e2000c101924 */
[----:B------:R-:W-:Y:S05]  /*7ee0*/  @!P1 BRA `(.L_x_283) ;  /* 0x0000000000049947 */ /* 0x000fea0003800000 */
[----:B------:R0:W5:Y:S02]  /*7ef0*/  LDG.E.LTC128B R168, desc[UR36][R8.64+0x1e4] ;  /* 0x0001e42408a87981 */ /* 0x000164000c1e1920 */
.L_x_283:
[----:B------:R-:W-:Y:S05]  /*7f00*/  BSYNC B1 ;  /* 0x0000000000017941 */ /* 0x000fea0003800000 */
.L_x_282:
[----:B------:R-:W-:Y:S05]  /*7f10*/  @!P1 BRA `(.L_x_284) ;  /* 0x00000024004c9947 */ /* 0x000fea0003800000 */
[----:B-----5:R-:W-:-:S05]  /*7f20*/  LOP3.LUT R168, R168, 0xffffe000, RZ, 0xc0, !PT ;  /* 0xffffe000a8a87812 */ /* 0x020fca00078ec0ff */
[----:B------:R-:W-:-:S04]  /*7f30*/  FMUL R168, R168, R155 ;  /* 0x0000009ba8a87220 */ /* 0x000fc80000400000 */
[----:B------:R-:W-:-:S05]  /*7f40*/  FFMA R87, R87, R154, R168 ;  /* 0x0000009a57577223 */ /* 0x000fca00000000a8 */
[----:B------:R-:W-:-:S05]  /*7f50*/  F2FP.TF32.F32.PACK_B R87, R87 ;  /* 0x00000057ff57723e */ /* 0x000fca00024050ff */
[----:B------:R0:W-:Y:S01]  /*7f60*/  STG.E desc[UR36][R10.64+0x1e4], R87 ;  /* 0x0001e4570a007986 */ /* 0x0001e2000c101924 */
[----:B------:R-:W-:Y:S05]  /*7f70*/  BRA `(.L_x_284) ;  /* 0x0000002400347947 */ /* 0x000fea0003800000 */
.L_x_33:
[----:B------:R-:W-:Y:S01]  /*7f80*/  ULDC.64 UR4, c[0x0][0x5c0] ;  /* 0x0001700000047ab9 */ /* 0x000fe20000000a00 */
[-C--:B------:R-:W-:Y:S01]  /*7f90*/  FMUL R15, R88, R154.reuse ;  /* 0x0000009a580f7220 */ /* 0x080fe20000400000 */
[----:B------:R-:W-:Y:S01]  /*7fa0*/  ISETP.GT.AND P4, PT, R0, 0x1, P1 ;  /* 0x000000010000780c */ /* 0x000fe20000f84270 */
[-C--:B------:R-:W-:Y:S01]  /*7fb0*/  FMUL R89, R89, R154.reuse ;  /* 0x0000009a59597220 */ /* 0x080fe20000400000 */
[----:B------:R-:W-:Y:S01]  /*7fc0*/  LEA R6, P0, R168, UR4, 0x2 ;  /* 0x00000004a8067c11 */ /* 0x000fe2000f8010ff */
[----:B------:R-:W-:Y:S01]  /*7fd0*/  IMAD.SHL.U32 R11, R4, 0x20, RZ ;  /* 0x00000020040b7824 */ /* 0x000fe200078e00ff */
[----:B------:R-:W-:Y:S01]  /*7fe0*/  F2FP.TF32.F32.PACK_B R15, R15 ;  /* 0x0000000fff0f723e */ /* 0x000fe200024050ff */
[-C--:B------:R-:W-:Y:S01]  /*7ff0*/  FMUL R21, R90, R154.reuse ;  /* 0x0000009a5a157220 */ /* 0x080fe20000400000 */
[----:B------:R-:W-:Y:S01]  /*8000*/  LEA.HI.X R7, R168, UR5, R175, 0x2, P0 ;  /* 0x00000005a8077c11 */ /* 0x000fe200080f14af */
[-C--:B------:R-:W-:Y:S01]  /*8010*/  FMUL R91, R91, R154.reuse ;  /* 0x0000009a5b5b7220 */ /* 0x080fe20000400000 */
[----:B------:R-:W-:Y:S01]  /*8020*/  F2FP.TF32.F32.PACK_B R89, R89 ;  /* 0x00000059ff59723e */ /* 0x000fe200024050ff */
[-C--:B------:R-:W-:Y:S01]  /*8030*/  FMUL R93, R93, R154.reuse ;  /* 0x0000009a5d5d7220 */ /* 0x080fe20000400000 */
[----:B------:R-:W-:Y:S01]  /*8040*/  ISETP.GT.AND P0, PT, R157, 0x8, PT ;  /* 0x000000089d00780c */ /* 0x000fe20003f04270 */
[----:B------:R0:W-:Y:S01]  /*8050*/  @P2 STG.E desc[UR36][R6.64], R15 ;  /* 0x0000000f06002986 */ /* 0x0001e2000c101924 */
[----:B------:R-:W-:Y:S01]  /*8060*/  SHF.L.U64.HI R9, R4, 0x5, R5 ;  /* 0x0000000504097819 */ /* 0x000fe20000010205 */
[----:B------:R-:W-:Y:S01]  /*8070*/  FMUL R23, R94, R154 ;  /* 0x0000009a5e177220 */ /* 0x000fe20000400000 */
[----:B------:R-:W-:Y:S01]  /*8080*/  IADD3 R12, P2, R11, R6, RZ ;  /* 0x000000060b0c7210 */ /* 0x000fe20007f5e0ff */
[----:B------:R-:W-:Y:S01]  /*8090*/  @P4 STG.E desc[UR36][R6.64+0x4], R89 ;  /* 0x0000045906004986 */ /* 0x000fe2000c101924 */
[C---:B------:R-:W-:Y:S01]  /*80a0*/  ISETP.GT.AND P3, PT, R0.reuse, RZ, P0 ;  /* 0x000000ff0000720c */ /* 0x040fe20000764270 */
[-C--:B------:R-:W-:Y:S01]  /*80b0*/  FMUL R95, R95, R154.reuse ;  /* 0x0000009a5f5f7220 */ /* 0x080fe20000400000 */
[C---:B------:R-:W-:Y:S01]  /*80c0*/  ISETP.GT.AND P4, PT, R0.reuse, 0x1, P0 ;  /* 0x000000010000780c */ /* 0x040fe20000784270 */
[----:B------:R-:W-:Y:S01]  /*80d0*/  IMAD.X R13, R9, 0x1, R7, P2 ;  /* 0x00000001090d7824 */ /* 0x000fe200010e0607 */
[----:B------:R-:W-:Y:S01]  /*80e0*/  ISETP.GT.AND P2, PT, R0, 0x8, P1 ;  /* 0x000000080000780c */ /* 0x000fe20000f44270 */
[-C--:B------:R-:W-:Y:S01]  /*80f0*/  FMUL R97, R97, R154.reuse ;  /* 0x0000009a61617220 */ /* 0x080fe20000400000 */
[----:B------:R-:W-:Y:S01]  /*8100*/  F2FP.TF32.F32.PACK_B R21, R21 ;  /* 0x00000015ff15723e */ /* 0x000fe200024050ff */
[-C--:B0-----:R-:W-:Y:S01]  /*8110*/  FMUL R15, R92, R154.reuse ;  /* 0x0000009a5c0f7220 */ /* 0x081fe20000400000 */
[----:B------:R-:W-:Y:S01]  /*8120*/  F2FP.TF32.F32.PACK_B R91, R91 ;  /* 0x0000005bff5b723e */ /* 0x000fe200024050ff */
[-C--:B------:R-:W-:Y:S01]  /*8130*/  FMUL R99, R99, R154.reuse ;  /* 0x0000009a63637220 */ /* 0x080fe20000400000 */
[----:B------:R-:W-:Y:S01]  /*8140*/  F2FP.TF32.F32.PACK_B R93, R93 ;  /* 0x0000005dff5d723e */ /* 0x000fe200024050ff */
[-C--:B------:R-:W-:Y:S01]  /*8150*/  FMUL R101, R101, R154.reuse ;  /* 0x0000009a65657220 */ /* 0x080fe20000400000 */
[----:B------:R-:W-:Y:S01]  /*8160*/  F2FP.TF32.F32.PACK_B R15, R15 ;  /* 0x0000000fff0f723e */ /* 0x000fe200024050ff */
[----:B------:R0:W-:Y:S01]  /*8170*/  @P3 STG.E desc[UR36][R12.64], R21 ;  /* 0x000000150c003986 */ /* 0x0001e2000c101924 */
[C---:B------:R-:W-:Y:S01]  /*8180*/  ISETP.GT.AND P3, PT, R0.reuse, 0x9, P1 ;  /* 0x000000090000780c */ /* 0x040fe20000f64270 */
[-C--:B------:R-:W-:Y:S01]  /*8190*/  FMUL R103, R103, R154.reuse ;  /* 0x0000009a67677220 */ /* 0x080fe20000400000 */
[----:B------:R-:W-:Y:S01]  /*81a0*/  F2FP.TF32.F32.PACK_B R23, R23 ;  /* 0x00000017ff17723e */ /* 0x000fe200024050ff */
[----:B------:R-:W-:Y:S01]  /*81b0*/  @P4 STG.E desc[UR36][R12.64+0x4], R91 ;  /* 0x0000045b0c004986 */ /* 0x000fe2000c101924 */
[C---:B------:R-:W-:Y:S01]  /*81c0*/  ISETP.GT.AND P4, PT, R0.reuse, 0x8, P0 ;  /* 0x000000080000780c */ /* 0x040fe20000784270 */
[-C--:B------:R-:W-:Y:S01]  /*81d0*/  FMUL R105, R105, R154.reuse ;  /* 0x0000009a69697220 */ /* 0x080fe20000400000 */
[----:B------:R-:W-:Y:S01]  /*81e0*/  F2FP.TF32.F32.PACK_B R95, R95 ;  /* 0x0000005fff5f723e */ /* 0x000fe200024050ff */
[----:B------:R1:W-:Y:S01]  /*81f0*/  @P2 STG.E desc[UR36][R6.64+0x20], R15 ;  /* 0x0000200f06002986 */ /* 0x0003e2000c101924 */
[----:B------:R-:W-:Y:S01]  /*8200*/  ISETP.GT.AND P2, PT, R0, 0x9, P0 ;  /* 0x000000090000780c */ /* 0x000fe20000744270 */
[-C--:B------:R-:W-:Y:S01]  /*8210*/  FMUL R107, R107, R154.reuse ;  /* 0x0000009a6b6b7220 */ /* 0x080fe20000400000 */
[----:B------:R-:W-:Y:S01]  /*8220*/  F2FP.TF32.F32.PACK_B R97, R97 ;  /* 0x00000061ff61723e */ /* 0x000fe200024050ff */
[-C--:B0-----:R-:W-:Y:S01]  /*8230*/  FMUL R21, R98, R154.reuse ;  /* 0x0000009a62157220 */ /* 0x081fe20000400000 */
[----:B------:R-:W-:Y:S01]  /*8240*/  F2FP.TF32.F32.PACK_B R99, R99 ;  /* 0x00000063ff63723e */ /* 0x000fe200024050ff */
[----:B------:R-:W-:Y:S01]  /*8250*/  @P3 STG.E desc[UR36][R6.64+0x24], R93 ;  /* 0x0000245d06003986 */ /* 0x000fe2000c101924 */
[C---:B------:R-:W-:Y:S01]  /*8260*/  ISETP.GT.AND P3, PT, R0.reuse, 0x10, P1 ;  /* 0x000000100000780c */ /* 0x040fe20000f64270 */
[-C--:B------:R-:W-:Y:S01]  /*8270*/  FMUL R109, R109, R154.reuse ;  /* 0x0000009a6d6d7220 */ /* 0x080fe20000400000 */
[----:B------:R-:W-:Y:S01]  /*8280*/  F2FP.TF32.F32.PACK_B R21, R21 ;  /* 0x00000015ff15723e */ /* 0x000fe200024050ff */
[----:B------:R0:W-:Y:S01]  /*8290*/  @P4 STG.E desc[UR36][R12.64+0x20], R23 ;  /* 0x000020170c004986 */ /* 0x0001e2000c101924 */
[----:B------:R-:W-:Y:S01]  /*82a0*/  ISETP.GT.AND P4, PT, R0, 0x11, P1 ;  /* 0x000000110000780c */ /* 0x000fe20000f84270 */
[-C--:B-1----:R-:W-:Y:S01]  /*82b0*/  FMUL R15, R96, R154.reuse ;  /* 0x0000009a600f7220 */ /* 0x082fe20000400000 */
[----:B------:R-:W-:Y:S01]  /*82c0*/  F2FP.TF32.F32.PACK_B R101, R101 ;  /* 0x00000065ff65723e */ /* 0x000fe200024050ff */
[----:B------:R-:W-:Y:S01]  /*82d0*/  @P2 STG.E desc[UR36][R12.64+0x24], R95 ;  /* 0x0000245f0c002986 */ /* 0x000fe2000c101924 */
[C---:B------:R-:W-:Y:S01]  /*82e0*/  ISETP.GT.AND P2, PT, R0.reuse, 0x10, P0 ;  /* 0x000000100000780c */ /* 0x040fe20000744270 */
[-C--:B------:R-:W-:Y:S01]  /*82f0*/  FMUL R111, R111, R154.reuse ;  /* 0x0000009a6f6f7220 */ /* 0x080fe20000400000 */
[----:B------:R-:W-:Y:S01]  /*8300*/  F2FP.TF32.F32.PACK_B R15, R15 ;  /* 0x0000000fff0f723e */ /* 0x000fe200024050ff */
[-C--:B------:R-:W-:Y:S01]  /*8310*/  FMUL R113, R113, R154.reuse ;  /* 0x0000009a71717220 */ /* 0x080fe20000400000 */
[----:B------:R-:W-:Y:S01]  /*8320*/  F2FP.TF32.F32.PACK_B R103, R103 ;  /* 0x00000067ff67723e */ /* 0x000fe200024050ff */
[-C--:B------:R-:W-:Y:S01]  /*8330*/  FMUL R115, R115, R154.reuse ;  /* 0x0000009a73737220 */ /* 0x080fe20000400000 */
[----:B------:R-:W-:Y:S01]  /*8340*/  F2FP.TF32.F32.PACK_B R105, R105 ;  /* 0x00000069ff69723e */ /* 0x000fe200024050ff */
[----:B------:R1:W-:Y:S01]  /*8350*/  @P3 STG.E desc[UR36][R6.64+0x40], R15 ;  /* 0x0000400f06003986 */ /* 0x0003e2000c101924 */
[----:B------:R-:W-:Y:S01]  /*8360*/  ISETP.GT.AND P3, PT, R0, 0x11, P0 ;  /* 0x000000110000780c */ /* 0x000fe20000764270 */
        /* <DEDUP_REMOVED lines=10> */
[-C--:B-1----:R-:W-:Y:S01]  /*8410*/  FMUL R15, R102, R154.reuse ;  /* 0x0000009a660f7220 */ /* 0x082fe20000400000 */
[----:B------:R-:W-:Y:S01]  /*8420*/  F2FP.TF32.F32.PACK_B R111, R111 ;  /* 0x0000006fff6f723e */ /* 0x000fe200024050ff */
[----:B------:R-:W-:Y:S01]  /*8430*/  @P3 STG.E desc[UR36][R12.64+0x44], R99 ;  /* 0x000044630c003986 */ /* 0x000fe2000c101924 */
[C---:B------:R-:W-:Y:S01]  /*8440*/  ISETP.GT.AND P3, PT, R0.reuse, 0x18, P0 ;  /* 0x000000180000780c */ /* 0x040fe20000764270 */
        /* <DEDUP_REMOVED lines=83> */
[----:B------:R-:W-:Y:S01]  /*8980*/  ISETP.GT.AND P3, PT, R0, 0x40, P1 ;  /* 0x000000400000780c */ /* 0x000fe20000f64270 */
        /* <DEDUP_REMOVED lines=35> */
[----:B------:R-:W-:Y:S01]  /*8bc0*/  ISETP.GT.AND P2, PT, R0, 0x50, P1 ;  /* 0x000000500000780c */ /* 0x000fe20000f44270 */
[-C--:B------:R-:W-:Y:S01]  /*8bd0*/  FMUL R33, R33, R154.reuse ;  /* 0x0000009a21217220 */ /* 0x080fe20000400000 */
[----:B------:R-:W-:Y:S01]  /*8be0*/  F2FP.TF32.F32.PACK_B R21, R21 ;  /* 0x00000015ff15723e */ /* 0x000fe200024050ff */
[-C--:B------:R-:W-:Y:S01]  /*8bf0*/  FMUL R35, R35, R154.reuse ;  /* 0x0000009a23237220 */ /* 0x080fe20000400000 */
[----:B------:R-:W-:Y:S01]  /*8c00*/  SHF.L.U64.HI R5, R4, 0x9, R5 ;  /* 0x0000000904057819 */ /* 0x000fe20000010205 */
        /* <DEDUP_REMOVED lines=91> */
[C---:B------:R-:W-:Y:S01]  /*91c0*/  ISETP.GT.AND P0, PT, R0.reuse, 0x79, P0 ;  /* 0x000000790000780c */ /* 0x040fe20000704270 */
[----:B------:R0:W-:Y:S01]  /*91d0*/  @P2 STG.E desc[UR36][R12.64+0x1c0], R21 ;  /* 0x0001c0150c002986 */ /* 0x0001e2000c101924 */
[C---:B------:R-:W-:Y:S01]  /*91e0*/  ISETP.GT.AND P2, PT, R0.reuse, 0x78, P1 ;  /* 0x000000780000780c */ /* 0x040fe20000f44270 */
[-C--:B------:R-:W-:Y:S01]  /*91f0*/  FMUL R69, R69, R154.reuse ;  /* 0x0000009a45457220 */ /* 0x080fe20000400000 */
[----:B------:R-:W-:Y:S01]  /*9200*/  ISETP.GT.AND P1, PT, R0, 0x79, P1 ;  /* 0x000000790000780c */ /* 0x000fe20000f24270 */
[-C--:B------:R-:W-:Y:S01]  /*9210*/  FMUL R71, R71, R154.reuse ;  /* 0x0000009a47477220 */ /* 0x080fe20000400000 */
[----:B------:R-:W-:Y:S01]  /*9220*/  F2FP.TF32.F32.PACK_B R23, R23 ;  /* 0x00000017ff17723e */ /* 0x000fe200024050ff */
[----:B------:R-:W-:Y:S01]  /*9230*/  @P3 STG.E desc[UR36][R12.64+0x1c4], R147 ;  /* 0x0001c4930c003986 */ /* 0x000fe2000c101924 */
[----:B------:R-:W-:Y:S01]  /*9240*/  F2FP.TF32.F32.PACK_B R57, R57 ;  /* 0x00000039ff39723e */ /* 0x000fe200024050ff */
[-C--:B------:R-:W-:Y:S01]  /*9250*/  FMUL R73, R73, R154.reuse ;  /* 0x0000009a49497220 */ /* 0x080fe20000400000 */
[----:B------:R-:W-:Y:S01]  /*9260*/  F2FP.TF32.F32.PACK_B R59, R59 ;  /* 0x0000003bff3b723e */ /* 0x000fe200024050ff */
[--C-:B------:R-:W-:Y:S01]  /*9270*/  @P4 IMAD.MOV.U32 R14, RZ, RZ, R12.reuse ;  /* 0x000000ffff0e4224 */ /* 0x100fe200078e000c */
[----:B------:R-:W-:Y:S01]  /*9280*/  F2FP.TF32.F32.PACK_B R61, R61 ;  /* 0x0000003dff3d723e */ /* 0x000fe200024050ff */
[--C-:B-1----:R-:W-:Y:S01]  /*9290*/  @P4 IMAD.MOV.U32 R15, RZ, RZ, R13.reuse ;  /* 0x000000ffff0f4224 */ /* 0x102fe200078e000d */
[----:B------:R-:W-:Y:S01]  /*92a0*/  F2FP.TF32.F32.PACK_B R63, R63 ;  /* 0x0000003fff3f723e */ /* 0x000fe200024050ff */
[----:B------:R1:W-:Y:S01]  /*92b0*/  @P2 STG.E desc[UR36][R6.64+0x1e0], R23 ;  /* 0x0001e01706002986 */ /* 0x0003e2000c101924 */
[----:B0-----:R-:W-:Y:S01]  /*92c0*/  IMAD.SHL.U32 R21, R4, 0x200, RZ ;  /* 0x0000020004157824 */ /* 0x001fe200078e00ff */
[----:B------:R-:W-:Y:S01]  /*92d0*/  F2FP.TF32.F32.PACK_B R65, R65 ;  /* 0x00000041ff41723e */ /* 0x000fe200024050ff */
[-C--:B------:R-:W-:Y:S01]  /*92e0*/  FMUL R75, R75, R154.reuse ;  /* 0x0000009a4b4b7220 */ /* 0x080fe20000400000 */
[----:B------:R-:W-:Y:S01]  /*92f0*/  @P1 STG.E desc[UR36][R6.64+0x1e4], R149 ;  /* 0x0001e49506001986 */ /* 0x000fe2000c101924 */
[----:B------:R-:W-:Y:S01]  /*9300*/  ISETP.GT.AND P1, PT, R157, 0x80, PT ;  /* 0x000000809d00780c */ /* 0x000fe20003f24270 */
[----:B------:R-:W-:Y:S01]  /*9310*/  FMUL R77, R77, R154 ;  /* 0x0000009a4d4d7220 */ /* 0x000fe20000400000 */
[----:B------:R-:W-:Y:S01]  /*9320*/  IADD3 R4, P3, R21, R6, RZ ;  /* 0x0000000615047210 */ /* 0x000fe20007f7e0ff */
[----:B------:R0:W-:Y:S01]  /*9330*/  @P4 STG.E desc[UR36][R14.64+0x1e0], R89 ;  /* 0x0001e0590e004986 */ /* 0x0001e2000c101924 */
[----:B------:R-:W-:Y:S01]  /*9340*/  ISETP.GT.AND P4, PT, R0, RZ, P1 ;  /* 0x000000ff0000720c */ /* 0x000fe20000f84270 */
[-C--:B------:R-:W-:Y:S01]  /*9350*/  FMUL R79, R79, R154.reuse ;  /* 0x0000009a4f4f7220 */ /* 0x080fe20000400000 */
[----:B------:R-:W-:Y:S01]  /*9360*/  F2FP.TF32.F32.PACK_B R67, R67 ;  /* 0x00000043ff43723e */ /* 0x000fe200024050ff */
[-C--:B-1----:R-:W-:Y:S01]  /*9370*/  FMUL R23, R28, R154.reuse ;  /* 0x0000009a1c177220 */ /* 0x082fe20000400000 */
[----:B------:R-:W-:Y:S01]  /*9380*/  F2FP.TF32.F32.PACK_B R69, R69 ;  /* 0x00000045ff45723e */ /* 0x000fe200024050ff */
[-C--:B------:R-:W-:Y:S01]  /*9390*/  FMUL R81, R81, R154.reuse ;  /* 0x0000009a51517220 */ /* 0x080fe20000400000 */
[----:B------:R-:W-:Y:S01]  /*93a0*/  F2FP.TF32.F32.PACK_B R71, R71 ;  /* 0x00000047ff47723e */ /* 0x000fe200024050ff */
[-C--:B------:R-:W-:Y:S01]  /*93b0*/  FMUL R83, R83, R154.reuse ;  /* 0x0000009a53537220 */ /* 0x080fe20000400000 */
[----:B------:R-:W-:Y:S01]  /*93c0*/  F2FP.TF32.F32.PACK_B R23, R23 ;  /* 0x00000017ff17723e */ /* 0x000fe200024050ff */
[-C--:B------:R-:W-:Y:S01]  /*93d0*/  FMUL R85, R85, R154.reuse ;  /* 0x0000009a55557220 */ /* 0x080fe20000400000 */
[----:B------:R-:W-:Y:S01]  /*93e0*/  F2FP.TF32.F32.PACK_B R73, R73 ;  /* 0x00000049ff49723e */ /* 0x000fe200024050ff */
[----:B0-----:R-:W-:Y:S01]  /*93f0*/  @P0 IMAD.MOV.U32 R14, RZ, RZ, R12 ;  /* 0x000000ffff0e0224 */ /* 0x001fe200078e000c */
[----:B------:R-:W-:Y:S01]  /*9400*/  F2FP.TF32.F32.PACK_B R75, R75 ;  /* 0x0000004bff4b723e */ /* 0x000fe200024050ff */
[----:B------:R-:W-:Y:S01]  /*9410*/  @P0 IMAD.MOV.U32 R15, RZ, RZ, R13 ;  /* 0x000000ffff0f0224 */ /* 0x000fe200078e000d */
[----:B------:R-:W-:Y:S01]  /*9420*/  F2FP.TF32.F32.PACK_B R77, R77 ;  /* 0x0000004dff4d723e */ /* 0x000fe200024050ff */
[----:B------:R-:W-:Y:S01]  /*9430*/  FMUL R87, R87, R154 ;  /* 0x0000009a57577220 */ /* 0x000fe20000400000 */
[----:B------:R-:W-:-:S02]  /*9440*/  F2FP.TF32.F32.PACK_B R79, R79 ;  /* 0x0000004fff4f723e */ /* 0x000fc400024050ff */
[----:B------:R0:W-:Y:S01]  /*9450*/  @P0 STG.E desc[UR36][R14.64+0x1e4], R151 ;  /* 0x0001e4970e000986 */ /* 0x0001e2000c101924 */
[----:B------:R-:W-:Y:S01]  /*9460*/  IADD3 R12, P0, P2, R11, R6, R21 ;  /* 0x000000060b0c7210 */ /* 0x000fe20007a1e015 */
[-C--:B------:R-:W-:Y:S01]  /*9470*/  FMUL R21, R24, R154.reuse ;  /* 0x0000009a18157220 */ /* 0x080fe20000400000 */
[----:B------:R-:W-:Y:S02]  /*9480*/  F2FP.TF32.F32.PACK_B R81, R81 ;  /* 0x00000051ff51723e */ /* 0x000fe400024050ff */
[----:B------:R-:W-:Y:S01]  /*9490*/  IADD3.X R13, R9, R7, R5, P0, P2 ;  /* 0x00000007090d7210 */ /* 0x000fe200007e4405 */
[----:B------:R-:W-:Y:S01]  /*94a0*/  IMAD.X R5, R5, 0x1, R7, P3 ;  /* 0x0000000105057824 */ /* 0x000fe200018e0607 */
[----:B------:R-:W-:Y:S02]  /*94b0*/  ISETP.GT.AND P2, PT, R0, 0x1, P1 ;  /* 0x000000010000780c */ /* 0x000fe40000f44270 */
[----:B------:R-:W-:Y:S02]  /*94c0*/  ISETP.GT.AND P0, PT, R157, 0x88, PT ;  /* 0x000000889d00780c */ /* 0x000fe40003f04270 */
[----:B------:R-:W-:Y:S01]  /*94d0*/  F2FP.TF32.F32.PACK_B R21, R21 ;  /* 0x00000015ff15723e */ /* 0x000fe200024050ff */
[----:B0-----:R-:W-:Y:S01]  /*94e0*/  FMUL R15, R26, R154 ;  /* 0x0000009a1a0f7220 */ /* 0x001fe20000400000 */
[----:B------:R-:W-:-:S02]  /*94f0*/  ISETP.GT.AND P3, PT, R0, RZ, P0 ;  /* 0x000000ff0000720c */ /* 0x000fc40000764270 */
[----:B------:R-:W-:Y:S01]  /*9500*/  F2FP.TF32.F32.PACK_B R83, R83 ;  /* 0x00000053ff53723e */ /* 0x000fe200024050ff */
[----:B------:R-:W-:Y:S01]  /*9510*/  @P4 STG.E desc[UR36][R4.64], R21 ;  /* 0x0000001504004986 */ /* 0x000fe2000c101924 */
[----:B------:R-:W-:Y:S02]  /*9520*/  IADD3 R6, P4, R11, R4, RZ ;  /* 0x000000040b067210 */ /* 0x000fe40007f9e0ff */
[----:B------:R-:W-:Y:S01]  /*9530*/  F2FP.TF32.F32.PACK_B R15, R15 ;  /* 0x0000000fff0f723e */ /* 0x000fe200024050ff */
[----:B------:R-:W-:Y:S01]  /*9540*/  @P2 STG.E desc[UR36][R4.64+0x4], R25 ;  /* 0x0000041904002986 */ /* 0x000fe2000c101924 */
[C---:B------:R-:W-:Y:S01]  /*9550*/  ISETP.GT.AND P2, PT, R0.reuse, 0x1, P0 ;  /* 0x000000010000780c */ /* 0x040fe20000744270 */
[----:B------:R-:W-:Y:S01]  /*9560*/  IMAD.X R7, R9, 0x1, R5, P4 ;  /* 0x0000000109077824 */ /* 0x000fe200020e0605 */
[----:B------:R-:W-:Y:S02]  /*9570*/  ISETP.GT.AND P4, PT, R0, 0x8, P1 ;  /* 0x000000080000780c */ /* 0x000fe40000f84270 */
[----:B------:R-:W-:-:S02]  /*9580*/  F2FP.TF32.F32.PACK_B R85, R85 ;  /* 0x00000055ff55723e */ /* 0x000fc400024050ff */
[----:B------:R0:W-:Y:S01]  /*9590*/  @P3 STG.E desc[UR36][R6.64], R15 ;  /* 0x0000000f06003986 */ /* 0x0001e2000c101924 */
[----:B------:R-:W-:Y:S02]  /*95a0*/  ISETP.GT.AND P3, PT, R0, 0x9, P1 ;  /* 0x000000090000780c */ /* 0x000fe40000f64270 */
[----:B------:R-:W-:-:S04]  /*95b0*/  F2FP.TF32.F32.PACK_B R87, R87 ;  /* 0x00000057ff57723e */ /* 0x000fc800024050ff */
[----:B------:R1:W-:Y:S01]  /*95c0*/  @P2 STG.E desc[UR36][R6.64+0x4], R27 ;  /* 0x0000041b06002986 */ /* 0x0003e2000c101924 */
[----:B------:R-:W-:-:S03]  /*95d0*/  ISETP.GT.AND P2, PT, R0, 0x8, P0 ;  /* 0x000000080000780c */ /* 0x000fc60000744270 */
[----:B------:R-:W-:Y:S01]  /*95e0*/  @P4 STG.E desc[UR36][R4.64+0x20], R23 ;  /* 0x0000201704004986 */ /* 0x000fe2000c101924 */
[----:B------:R-:W-:Y:S01]  /*95f0*/  IADD3 R8, P4, R11, R4, RZ ;  /* 0x000000040b087210 */ /* 0x000fe20007f9e0ff */
[-C--:B------:R-:W-:Y:S01]  /*9600*/  FMUL R11, R30, R154.reuse ;  /* 0x0000009a1e0b7220 */ /* 0x080fe20000400000 */
[-C--:B0-----:R-:W-:Y:S01]  /*9610*/  FMUL R15, R34, R154.reuse ;  /* 0x0000009a220f7220 */ /* 0x081fe20000400000 */
[----:B------:R-:W-:Y:S01]  /*9620*/  @P3 STG.E desc[UR36][R4.64+0x24], R29 ;  /* 0x0000241d04003986 */ /* 0x000fe2000c101924 */
[----:B------:R-:W-:Y:S01]  /*9630*/  ISETP.GT.AND P3, PT, R0, 0x9, P0 ;  /* 0x000000090000780c */ /* 0x000fe20000764270 */
[----:B------:R-:W-:Y:S01]  /*9640*/  IMAD.X R9, R9, 0x1, R5, P4 ;  /* 0x0000000109097824 */ /* 0x000fe200020e0605 */
[----:B------:R-:W-:Y:S01]  /*9650*/  F2FP.TF32.F32.PACK_B R11, R11 ;  /* 0x0000000bff0b723e */ /* 0x000fe200024050ff */
[----:B-1----:R-:W-:Y:S01]  /*9660*/  FMUL R7, R32, R154 ;  /* 0x0000009a20077220 */ /* 0x002fe20000400000 */
[C---:B------:R-:W-:Y:S02]  /*9670*/  ISETP.GT.AND P4, PT, R0.reuse, 0x11, P1 ;  /* 0x000000110000780c */ /* 0x040fe40000f84270 */
[----:B------:R-:W-:Y:S01]  /*9680*/  F2FP.TF32.F32.PACK_B R15, R15 ;  /* 0x0000000fff0f723e */ /* 0x000fe200024050ff */
[----:B------:R0:W-:Y:S01]  /*9690*/  @P2 STG.E desc[UR36][R8.64+0x20], R11 ;  /* 0x0000200b08002986 */ /* 0x0001e2000c101924 */
[----:B------:R-:W-:-:S02]  /*96a0*/  ISETP.GT.AND P2, PT, R0, 0x10, P1 ;  /* 0x000000100000780c */ /* 0x000fc40000f44270 */
[----:B------:R-:W-:-:S03]  /*96b0*/  F2FP.TF32.F32.PACK_B R7, R7 ;  /* 0x00000007ff07723e */ /* 0x000fc600024050ff */
[----:B------:R-:W-:Y:S01]  /*96c0*/  @P3 STG.E desc[UR36][R12.64+0x24], R31 ;  /* 0x0000241f0c003986 */ /* 0x000fe2000c101924 */
[----:B------:R-:W-:-:S03]  /*96d0*/  ISETP.GT.AND P3, PT, R0, 0x10, P0 ;  /* 0x000000100000780c */ /* 0x000fc60000764270 */
[----:B------:R-:W-:Y:S01]  /*96e0*/  @P4 STG.E desc[UR36][R4.64+0x44], R33 ;  /* 0x0000442104004986 */ /* 0x000fe2000c101924 */
[----:B------:R-:W-:Y:S01]  /*96f0*/  ISETP.GT.AND P4, PT, R0, 0x18, P1 ;  /* 0x000000180000780c */ /* 0x000fe20000f84270 */
[-C--:B0-----:R-:W-:Y:S01]  /*9700*/  FMUL R9, R36, R154.reuse ;  /* 0x0000009a24097220 */ /* 0x081fe20000400000 */
[----:B------:R-:W-:Y:S01]  /*9710*/  FMUL R11, R38, R154 ;  /* 0x0000009a260b7220 */ /* 0x000fe20000400000 */
[----:B------:R0:W-:Y:S01]  /*9720*/  @P2 STG.E desc[UR36][R4.64+0x40], R7 ;  /* 0x0000400704002986 */ /* 0x0001e2000c101924 */
[----:B------:R-:W-:Y:S02]  /*9730*/  ISETP.GT.AND P2, PT, R0, 0x11, P0 ;  /* 0x000000110000780c */ /* 0x000fe40000744270 */
[----:B------:R-:W-:Y:S02]  /*9740*/  F2FP.TF32.F32.PACK_B R9, R9 ;  /* 0x00000009ff09723e */ /* 0x000fe400024050ff */
[----:B------:R-:W-:Y:S01]  /*9750*/  F2FP.TF32.F32.PACK_B R11, R11 ;  /* 0x0000000bff0b723e */ /* 0x000fe200024050ff */
[----:B------:R-:W-:-:S02]  /*9760*/  @P3 IMAD.MOV.U32 R6, RZ, RZ, R12 ;  /* 0x000000ffff063224 */ /* 0x000fc400078e000c */
[----:B0-----:R-:W-:-:S05]  /*9770*/  @P3 IMAD.MOV.U32 R7, RZ, RZ, R13 ;  /* 0x000000ffff073224 */ /* 0x001fca00078e000d */
[----:B------:R0:W-:Y:S01]  /*9780*/  @P3 STG.E desc[UR36][R6.64+0x40], R15 ;  /* 0x0000400f06003986 */ /* 0x0001e2000c101924 */
[----:B------:R-:W-:Y:S01]  /*9790*/  ISETP.GT.AND P3, PT, R0, 0x19, P1 ;  /* 0x000000190000780c */ /* 0x000fe20000f64270 */
[----:B0-----:R-:W-:Y:S02]  /*97a0*/  @P2 IMAD.MOV.U32 R6, RZ, RZ, R12 ;  /* 0x000000ffff062224 */ /* 0x001fe400078e000c */
[----:B------:R-:W-:Y:S01]  /*97b0*/  FMUL R15, R40, R154 ;  /* 0x0000009a280f7220 */ /* 0x000fe20000400000 */
[----:B------:R-:W-:-:S04]  /*97c0*/  @P2 IMAD.MOV.U32 R7, RZ, RZ, R13 ;  /* 0x000000ffff072224 */ /* 0x000fc800078e000d */
[----:B------:R-:W-:Y:S01]  /*97d0*/  F2FP.TF32.F32.PACK_B R15, R15 ;  /* 0x0000000fff0f723e */ /* 0x000fe200024050ff */
[----:B------:R0:W-:Y:S01]  /*97e0*/  @P2 STG.E desc[UR36][R6.64+0x44], R35 ;  /* 0x0000442306002986 */ /* 0x0001e2000c101924 */
[----:B------:R-:W-:-:S03]  /*97f0*/  ISETP.GT.AND P2, PT, R0, 0x18, P0 ;  /* 0x000000180000780c */ /* 0x000fc60000744270 */
[----:B------:R1:W-:Y:S01]  /*9800*/  @P4 STG.E desc[UR36][R4.64+0x60], R9 ;  /* 0x0000600904004986 */ /* 0x0003e2000c101924 */
[----:B------:R-:W-:-:S03]  /*9810*/  ISETP.GT.AND P4, PT, R0, 0x19, P0 ;  /* 0x000000190000780c */ /* 0x000fc60000784270 */
[----:B------:R-:W-:Y:S01]  /*9820*/  @P3 STG.E desc[UR36][R4.64+0x64], R37 ;  /* 0x0000642504003986 */ /* 0x000fe2000c101924 */
[----:B------:R-:W-:-:S05]  /*9830*/  ISETP.GT.AND P3, PT, R0, 0x20, P1 ;  /* 0x000000200000780c */ /* 0x000fca0000f64270 */
[----:B0-----:R-:W-:Y:S02]  /*9840*/  @P2 IMAD.MOV.U32 R6, RZ, RZ, R12 ;  /* 0x000000ffff062224 */ /* 0x001fe400078e000c */
[----:B------:R-:W-:Y:S02]  /*9850*/  @P2 IMAD.MOV.U32 R7, RZ, RZ, R13 ;  /* 0x000000ffff072224 */ /* 0x000fe400078e000d */
[----:B-1----:R-:W-:-:S03]  /*9860*/  FMUL R9, R42, R154 ;  /* 0x0000009a2a097220 */ /* 0x002fc60000400000 */
[----:B------:R0:W-:Y:S01]  /*9870*/  @P2 STG.E desc[UR36][R6.64+0x60], R11 ;  /* 0x0000600b06002986 */ /* 0x0001e2000c101924 */
[----:B------:R-:W-:Y:S02]  /*9880*/  ISETP.GT.AND P2, PT, R0, 0x21, P1 ;  /* 0x000000210000780c */ /* 0x000fe40000f44270 */
[----:B------:R-:W-:Y:S01]  /*9890*/  F2FP.TF32.F32.PACK_B R9, R9 ;  /* 0x00000009ff09723e */ /* 0x000fe200024050ff */
        /* <DEDUP_REMOVED lines=169> */
[C---:B------:R-:W-:Y:S02]  /*a330*/  ISETP.GT.AND P4, PT, R0.reuse, 0x78, P0 ;  /* 0x000000780000780c */ /* 0x040fe40000784270 */
[----:B------:R-:W-:-:S03]  /*a340*/  ISETP.GT.AND P0, PT, R0, 0x79, P0 ;  /* 0x000000790000780c */ /* 0x000fc60000704270 */
[----:B0-----:R-:W-:Y:S02]  /*a350*/  @P3 IMAD.MOV.U32 R6, RZ, RZ, R12 ;  /* 0x000000ffff063224 */ /* 0x001fe400078e000c */
[----:B------:R-:W-:Y:S02]  /*a360*/  @P3 IMAD.MOV.U32 R7, RZ, RZ, R13 ;  /* 0x000000ffff073224 */ /* 0x000fe400078e000d */
[----:B-1----:R-:W-:-:S03]  /*a370*/  FMUL R11, R86, R154 ;  /* 0x0000009a560b7220 */ /* 0x002fc60000400000 */
[----:B------:R0:W-:Y:S01]  /*a380*/  @P3 STG.E desc[UR36][R6.64+0x1c0], R15 ;  /* 0x0001c00f06003986 */ /* 0x0001e2000c101924 */
[C---:B------:R-:W-:Y:S02]  /*a390*/  ISETP.GT.AND P3, PT, R0.reuse, 0x78, P1 ;  /* 0x000000780000780c */ /* 0x040fe40000f64270 */
[----:B------:R-:W-:Y:S02]  /*a3a0*/  ISETP.GT.AND P1, PT, R0, 0x79, P1 ;  /* 0x000000790000780c */ /* 0x000fe40000f24270 */
[----:B------:R-:W-:Y:S01]  /*a3b0*/  F2FP.TF32.F32.PACK_B R11, R11 ;  /* 0x0000000bff0b723e */ /* 0x000fe200024050ff */
[----:B0-----:R-:W-:Y:S02]  /*a3c0*/  @P2 IMAD.MOV.U32 R6, RZ, RZ, R12 ;  /* 0x000000ffff062224 */ /* 0x001fe400078e000c */
[----:B------:R-:W-:-:S05]  /*a3d0*/  @P2 IMAD.MOV.U32 R7, RZ, RZ, R13 ;  /* 0x000000ffff072224 */ /* 0x000fca00078e000d */
[----:B------:R-:W-:Y:S04]  /*a3e0*/  @P2 STG.E desc[UR36][R6.64+0x1c4], R83 ;  /* 0x0001c45306002986 */ /* 0x000fe8000c101924 */
[----:B------:R-:W-:Y:S04]  /*a3f0*/  @P3 STG.E desc[UR36][R4.64+0x1e0], R9 ;  /* 0x0001e00904003986 */ /* 0x000fe8000c101924 */
[----:B------:R0:W-:Y:S02]  /*a400*/  @P1 STG.E desc[UR36][R4.64+0x1e4], R85 ;  /* 0x0001e45504001986 */ /* 0x0001e4000c101924 */
[----:B0-----:R-:W-:-:S02]  /*a410*/  @P4 IMAD.MOV.U32 R4, RZ, RZ, R12 ;  /* 0x000000ffff044224 */ /* 0x001fc400078e000c */
[----:B------:R-:W-:-:S05]  /*a420*/  @P4 IMAD.MOV.U32 R5, RZ, RZ, R13 ;  /* 0x000000ffff054224 */ /* 0x000fca00078e000d */
[----:B------:R0:W-:Y:S04]  /*a430*/  @P4 STG.E desc[UR36][R4.64+0x1e0], R11 ;  /* 0x0001e00b04004986 */ /* 0x0001e8000c101924 */
[----:B------:R0:W-:Y:S02]  /*a440*/  @P0 STG.E desc[UR36][R12.64+0x1e4], R87 ;  /* 0x0001e4570c000986 */ /* 0x0001e4000c101924 */
.L_x_284:
[----:B------:R-:W-:Y:S05]  /*a450*/  BSYNC B0 ;  /* 0x0000000000007941 */ /* 0x000fea0003800000 */
.L_x_32:
[----:B------:R-:W-:Y:S01]  /*a460*/  ULDC UR4, c[0x0][0xc] ;  /* 0x0000030000047ab9 */ /* 0x000fe20000000800 */
[----:B------:R-:W-:Y:S01]  /*a470*/  ULDC UR5, c[0x0][0x10] ;  /* 0x0000040000057ab9 */ /* 0x000fe20000000800 */
[----:B0-----:R-:W0:Y:S01]  /*a480*/  LDC R5, c[0x0][0x14] ;  /* 0x00000500ff057b82 */ /* 0x001e220000000800 */
[----:B------:R-:W-:Y:S01]  /*a490*/  UIMAD.WIDE.U32 UR4, UR4, UR5, URZ ;  /* 0x00000005040472a5 */ /* 0x000fe2000f8e003f */
[----:B------:R-:W-:Y:S01]  /*a4a0*/  PRMT R0, RZ, 0x7610, R0 ;  /* 0x00007610ff007816 */ /* 0x000fe20000000000 */
[----:B------:R-:W-:Y:S02]  /*a4b0*/  IMAD.MOV.U32 R153, RZ, RZ, -0x1 ;  /* 0xffffffffff997424 */ /* 0x000fe400078e00ff */
[----:B------:R-:W-:Y:S02]  /*a4c0*/  IMAD.MOV.U32 R23, RZ, RZ, -0x1 ;  /* 0xffffffffff177424 */ /* 0x000fe400078e00ff */
[----:B0-----:R-:W-:-:S04]  /*a4d0*/  IMAD.WIDE.U32 R16, R5, UR4, R16 ;  /* 0x0000000405107c25 */ /* 0x001fc8000f8e0010 */
[----:B------:R-:W-:Y:S01]  /*a4e0*/  IMAD R5, R5, UR5, RZ ;  /* 0x0000000505057c24 */ /* 0x000fe2000f8e02ff */
[----:B------:R-:W-:Y:S02]  /*a4f0*/  ULDC.64 UR4, c[0x0][0x650] ;  /* 0x0001940000047ab9 */ /* 0x000fe40000000a00 */
[----:B------:R-:W-:Y:S01]  /*a500*/  ISETP.GE.U32.AND P0, PT, R16, UR4, PT ;  /* 0x0000000410007c0c */ /* 0x000fe2000bf06070 */
[----:B------:R-:W-:-:S05]  /*a510*/  IMAD.IADD R17, R17, 0x1, R5 ;  /* 0x0000000111117824 */ /* 0x000fca00078e0205 */
[----:B------:R-:W-:-:S13]  /*a520*/  ISETP.GE.U32.AND.EX P0, PT, R17, UR5, PT, P0 ;  /* 0x0000000511007c0c */ /* 0x000fda000bf06100 */
[----:B------:R-:W-:Y:S05]  /*a530*/  @P0 BRA `(.L_x_285) ;  /* 0x0000000400640947 */ /* 0x000fea0003800000 */
[----:B------:R-:W0:Y:S01]  /*a540*/  S2R R12, SR_CTAID.X ;  /* 0x00000000000c7919 */ /* 0x000e220000002500 */
[----:B------:R-:W1:Y:S01]  /*a550*/  LDC.64 R10, c[0x0][0x628] ;  /* 0x00018a00ff0a7b82 */ /* 0x000e620000000a00 */
[----:B------:R-:W-:Y:S01]  /*a560*/  ULDC UR4, c[0x0][0x150] ;  /* 0x0000540000047ab9 */ /* 0x000fe20000000800 */
[----:B--2---:R-:W-:Y:S01]  /*a570*/  IMAD.MOV.U32 R8, RZ, RZ, R16 ;  /* 0x000000ffff087224 */ /* 0x004fe200078e0010 */
[----:B------:R-:W2:Y:S01]  /*a580*/  S2R R24, SR_CTAID.Y ;  /* 0x0000000000187919 */ /* 0x000ea20000002600 */
[----:B------:R-:W-:-:S04]  /*a590*/  IMAD.MOV.U32 R9, RZ, RZ, R17 ;  /* 0x000000ffff097224 */ /* 0x000fc800078e0011 */
[----:B------:R-:W2:Y:S08]  /*a5a0*/  LDC R21, c[0x0][0x144] ;  /* 0x00005100ff157b82 */ /* 0x000eb00000000800 */
[----:B------:R-:W2:Y:S08]  /*a5b0*/  LDC R0, c[0x0][0x630] ;  /* 0x00018c00ff007b82 */ /* 0x000eb00000000800 */
[----:B------:R-:W2:Y:S01]  /*a5c0*/  LDC.64 R14, c[0x0][0x620] ;  /* 0x00018800ff0e7b82 */ /* 0x000ea20000000a00 */
[----:B-1----:R-:W-:-:S04]  /*a5d0*/  ISETP.NE.U32.AND P0, PT, R10, RZ, PT ;  /* 0x000000ff0a00720c */ /* 0x002fc80003f05070 */
[----:B------:R-:W-:Y:S02]  /*a5e0*/  ISETP.NE.AND.EX P0, PT, R11, RZ, PT, P0 ;  /* 0x000000ff0b00720c */ /* 0x000fe40003f05300 */
[----:B0-----:R-:W-:-:S05]  /*a5f0*/  I2FP.F32.U32 R3, R12 ;  /* 0x0000000c00037245 */ /* 0x001fca0000201000 */
[----:B------:R-:W-:-:S04]  /*a600*/  FMUL R3, R3, UR4 ;  /* 0x0000000403037c20 */ /* 0x000fc80008400000 */
[----:B------:R0:W1:Y:S02]  /*a610*/  F2I.U32.TRUNC.NTZ R20, R3 ;  /* 0x0000000300147305 */ /* 0x000064000020f000 */
[----:B------:R-:W-:Y:S05]  /*a620*/  @!P0 BRA `(.L_x_286) ;  /* 0x0000000000288947 */ /* 0x000fea0003800000 */
[----:B0-----:R-:W0:Y:S02]  /*a630*/  LDC R3, c[0x0][0x634] ;  /* 0x00018d00ff037b82 */ /* 0x001e240000000800 */
        /* <DEDUP_REMOVED lines=9> */
.L_x_286:
[----:B------:R-:W3:Y:S01]  /*a6d0*/  LDC.64 R30, c[0x0][0x640] ;  /* 0x00019000ff1e7b82 */ /* 0x000ee20000000a00 */
[-CC-:B--2---:R-:W-:Y:S01]  /*a6e0*/  SHF.R.U64 R23, R8, R0.reuse, R9.reuse ;  /* 0x0000000008177219 */ /* 0x184fe20000001209 */
[----:B-1----:R-:W-:Y:S01]  /*a6f0*/  IMAD.MOV R20, RZ, RZ, -R20 ;  /* 0x000000ffff147224 */ /* 0x002fe200078e0a14 */
[----:B------:R-:W-:Y:S01]  /*a700*/  SHF.R.U32.HI R0, RZ, R0, R9 ;  /* 0x00000000ff007219 */ /* 0x000fe20000011609 */
[----:B------:R-:W-:Y:S01]  /*a710*/  ULDC UR4, c[0x0][0x154] ;  /* 0x0000550000047ab9 */ /* 0x000fe20000000800 */
[----:B0-----:R-:W-:Y:S01]  /*a720*/  IADD3 R3, P0, RZ, -R23, RZ ;  /* 0x80000017ff037210 */ /* 0x001fe20007f1e0ff */
[----:B------:R-:W-:Y:S02]  /*a730*/  IMAD R26, R21, R20, R12 ;  /* 0x00000014151a7224 */ /* 0x000fe400078e020c */
[----:B------:R-:W0:Y:S01]  /*a740*/  LDC R6, c[0x0][0x618] ;  /* 0x00018600ff067b82 */ /* 0x000e220000000800 */
[----:B------:R-:W-:Y:S02]  /*a750*/  IMAD.MOV.U32 R7, RZ, RZ, 0x1 ;  /* 0x00000001ff077424 */ /* 0x000fe400078e00ff */
[----:B------:R-:W-:-:S04]  /*a760*/  IMAD.X R5, RZ, RZ, ~R0, P0 ;  /* 0x000000ffff057224 */ /* 0x000fc800000e0e00 */
[-C--:B------:R-:W-:Y:S01]  /*a770*/  IMAD R0, R5, R14.reuse, RZ ;  /* 0x0000000e05007224 */ /* 0x080fe200078e02ff */
[----:B------:R-:W1:Y:S01]  /*a780*/  LDC R8, c[0x0][0x608] ;  /* 0x00018200ff087b82 */ /* 0x000e620000000800 */
[----:B------:R-:W-:-:S04]  /*a790*/  IMAD.WIDE.U32 R4, R3, R14, R16 ;  /* 0x0000000e03047225 */ /* 0x000fc800078e0010 */
[----:B------:R-:W-:Y:S01]  /*a7a0*/  IMAD R3, R3, R15, R0 ;  /* 0x0000000f03037224 */ /* 0x000fe200078e0200 */
[----:B------:R-:W-:Y:S02]  /*a7b0*/  I2FP.F32.U32 R0, R24 ;  /* 0x0000001800007245 */ /* 0x000fe40000201000 */
[----:B------:R-:W2:Y:S01]  /*a7c0*/  LDC R28, c[0x0][0x658] ;  /* 0x00019600ff1c7b82 */ /* 0x000ea20000000800 */
[----:B------:R-:W-:Y:S01]  /*a7d0*/  IMAD.IADD R3, R5, 0x1, R3 ;  /* 0x0000000105037824 */ /* 0x000fe200078e0203 */
[----:B---3--:R-:W-:Y:S01]  /*a7e0*/  ISETP.NE.U32.AND P0, PT, R30, RZ, PT ;  /* 0x000000ff1e00720c */ /* 0x008fe20003f05070 */
[----:B------:R-:W-:Y:S01]  /*a7f0*/  FMUL R0, R0, UR4 ;  /* 0x0000000400007c20 */ /* 0x000fe20008400000 */
[----:B------:R-:W-:Y:S02]  /*a800*/  IMAD.MOV.U32 R5, RZ, RZ, -0x1 ;  /* 0xffffffffff057424 */ /* 0x000fe400078e00ff */
[----:B------:R-:W-:Y:S01]  /*a810*/  ISETP.NE.AND.EX P0, PT, R31, RZ, PT, P0 ;  /* 0x000000ff1f00720c */ /* 0x000fe20003f05300 */
[----:B------:R3:W2:Y:S01]  /*a820*/  F2I.U32.TRUNC.NTZ R14, R0 ;  /* 0x00000000000e7305 */ /* 0x0006a2000020f000 */
[----:B------:R-:W3:Y:S01]  /*a830*/  LDC R15, c[0x0][0x148] ;  /* 0x00005200ff0f7b82 */ /* 0x000ee20000000800 */
[----:B0-----:R-:W-:-:S02]  /*a840*/  SHF.R.U64 R12, R4, R6, R3 ;  /* 0x00000006040c7219 */ /* 0x001fc40000001203 */
[----:B------:R-:W-:-:S05]  /*a850*/  SHF.R.U32.HI R3, RZ, R6, R3 ;  /* 0x00000006ff037219 */ /* 0x000fca0000011603 */
[----:B------:R-:W0:Y:S01]  /*a860*/  LDC R20, c[0x0][0x600] ;  /* 0x00018000ff147b82 */ /* 0x000e220000000800 */
[-CC-:B-1----:R-:W-:Y:S02]  /*a870*/  SHF.R.U64 R10, R12, R8.reuse, R3.reuse ;  /* 0x000000080c0a7219 */ /* 0x182fe40000001203 */
[----:B------:R-:W-:-:S05]  /*a880*/  SHF.R.U32.HI R3, RZ, R8, R3 ;  /* 0x00000008ff037219 */ /* 0x000fca0000011603 */
[----:B------:R-:W1:Y:S01]  /*a890*/  LDC R25, c[0x0][0x648] ;  /* 0x00019200ff197b82 */ /* 0x000e620000000800 */
[-C--:B--2---:R-:W-:Y:S02]  /*a8a0*/  SHF.L.U32 R4, R5, R28.reuse, RZ ;  /* 0x0000001c05047219 */ /* 0x084fe400000006ff */
[-CC-:B------:R-:W-:Y:S02]  /*a8b0*/  SHF.R.U64 R13, R10, R28.reuse, R3.reuse ;  /* 0x0000001c0a0d7219 */ /* 0x180fe40000001203 */
[----:B------:R-:W-:Y:S02]  /*a8c0*/  SHF.R.U32.HI R5, RZ, R28, R3 ;  /* 0x0000001cff057219 */ /* 0x000fe40000011603 */
[----:B------:R-:W-:Y:S01]  /*a8d0*/  LOP3.LUT R21, RZ, R4, RZ, 0x33, !PT ;  /* 0x00000004ff157212 */ /* 0x000fe200078e33ff */
[----:B------:R-:W2:Y:S01]  /*a8e0*/  LDC R27, c[0x0][0x638] ;  /* 0x00018e00ff1b7b82 */ /* 0x000ea20000000800 */
[----:B------:R-:W-:Y:S01]  /*a8f0*/  SHF.L.U32 R28, R7, R28, RZ ;  /* 0x0000001c071c7219 */ /* 0x000fe200000006ff */
[----:B------:R-:W-:-:S06]  /*a900*/  IMAD.MOV.U32 R4, RZ, RZ, R13 ;  /* 0x000000ffff047224 */ /* 0x000fcc00078e000d */
[----:B------:R-:W0:Y:S01]  /*a910*/  LDC R29, c[0x0][0x610] ;  /* 0x00018400ff1d7b82 */ /* 0x000e220000000800 */
[----:B------:R-:W-:Y:S05]  /*a920*/  @!P0 BRA `(.L_x_287) ;  /* 0x0000000000288947 */ /* 0x000fea0003800000 */
[----:B---3--:R-:W3:Y:S02]  /*a930*/  LDC R0, c[0x0][0x64c] ;  /* 0x00019300ff007b82 */ /* 0x008ee40000000800 */
[----:B---3--:R-:W-:-:S05]  /*a940*/  IADD3 R3, P0, R13, R0, RZ ;  /* 0x000000000d037210 */ /* 0x008fca0007f1e0ff */
        /* <DEDUP_REMOVED lines=8> */
.L_x_287:
[----:B------:R-:W-:Y:S01]  /*a9d0*/  ISETP.NE.AND P0, PT, R2, 0x1, PT ;  /* 0x000000010200780c */ /* 0x000fe20003f05270 */
[----:B------:R-:W-:Y:S01]  /*a9e0*/  IMAD.MOV R14, RZ, RZ, -R14 ;  /* 0x000000ffff0e7224 */ /* 0x000fe200078e0a0e */
[----:B-1-3--:R-:W-:Y:S01]  /*a9f0*/  SHF.R.U64 R0, R4, R25, R5 ;  /* 0x0000001904007219 */ /* 0x00afe20000001205 */
[----:B0-----:R-:W-:Y:S01]  /*aa00*/  VIADD R5, R20, 0xffffffff ;  /* 0xffffffff14057836 */ /* 0x001fe20000000000 */
[----:B------:R-:W-:Y:S01]  /*aa10*/  LOP3.LUT R3, R10, R21, RZ, 0xc0, !PT ;  /* 0x000000150a037212 */ /* 0x000fe200078ec0ff */
[----:B------:R-:W-:Y:S02]  /*aa20*/  IMAD.MOV.U32 R6, RZ, RZ, 0x1 ;  /* 0x00000001ff067424 */ /* 0x000fe400078e00ff */
[----:B------:R-:W-:Y:S01]  /*aa30*/  IMAD.MOV R4, RZ, RZ, -R0 ;  /* 0x000000ffff047224 */ /* 0x000fe200078e0a00 */
[----:B------:R-:W-:Y:S01]  /*aa40*/  LOP3.LUT R5, R12, R5, RZ, 0xc0, !PT ;  /* 0x000000050c057212 */ /* 0x000fe200078ec0ff */
[----:B------:R-:W-:Y:S02]  /*aa50*/  IMAD R3, R28, R0, R3 ;  /* 0x000000001c037224 */ /* 0x000fe400078e0203 */
[----:B--2---:R-:W-:-:S02]  /*aa60*/  IMAD R0, R4, R27, R13 ;  /* 0x0000001b04007224 */ /* 0x004fc400078e020d */
[----:B------:R-:W-:Y:S02]  /*aa70*/  @P0 IMAD R26, R15, R14, R24 ;  /* 0x0000000e0f1a0224 */ /* 0x000fe400078e0218 */
[----:B------:R-:W-:Y:S01]  /*aa80*/  IMAD R4, R0, R20, R5 ;  /* 0x0000001400047224 */ /* 0x000fe200078e0205 */
[----:B------:R-:W-:Y:S01]  /*aa90*/  PRMT R0, R6, 0x7610, R0 ;  /* 0x0000761006007816 */ /* 0x000fe20000000000 */
[----:B------:R-:W-:-:S05]  /*aaa0*/  IMAD R3, R3, R29, R26 ;  /* 0x0000001d03037224 */ /* 0x000fca00078e021a */
[----:B------:R-:W-:Y:S02]  /*aab0*/  SEL R153, R4, R3, !P0 ;  /* 0x0000000304997207 */ /* 0x000fe40004000000 */
[----:B------:R-:W-:-:S07]  /*aac0*/  SEL R3, R3, R4, !P0 ;  /* 0x0000000403037207 */ /* 0x000fce0004000000 */
.L_x_285:
[----:B------:R-:W-:Y:S01]  /*aad0*/  LOP3.LUT P0, RZ, R0, 0xff, RZ, 0xc0, !PT ;  /* 0x000000ff00ff7812 */ /* 0x000fe2000780c0ff */
[----:B------:R-:W-:-:S12]  /*aae0*/  IMAD.MOV.U32 R152, RZ, RZ, R3 ;  /* 0x000000ffff987224 */ /* 0x000fd800078e0003 */
[----:B------:R-:W-:Y:S05]  /*aaf0*/  @P0 BRA `(.L_x_288) ;  /* 0xffffff6400a40947 */ /* 0x000fea000383ffff */
[----:B------:R-:W-:Y:S05]  /*ab00*/  EXIT ;  /* 0x000000000000794d */ /* 0x000fea0003800000 */
.L_x_7:
[----:B0-----:R-:W-:Y:S01]  /*ab10*/  ULDC.64 UR4, c[0x0][0x650] ;  /* 0x0001940000047ab9 */ /* 0x001fe20000000a00 */
        /* <DEDUP_REMOVED lines=25> */
.L_x_290:
[----:B------:R-:W0:Y:S01]  /*acb0*/  LDC.64 R26, c[0x0][0x640] ;  /* 0x00019000ff1a7b82 */ /* 0x000e220000000a00 */
[-CC-:B------:R-:W-:Y:S01]  /*acc0*/  SHF.R.U64 R20, R12, R8.reuse, R13.reuse ;  /* 0x000000080c147219 */ /* 0x180fe2000000120d */
[----:B------:R-:W-:Y:S01]  /*acd0*/  IMAD.MOV.U32 R30, RZ, RZ, 0x1 ;  /* 0x00000001ff1e7424 */ /* 0x000fe200078e00ff */
[----:B------:R-:W-:Y:S02]  /*ace0*/  SHF.R.U32.HI R6, RZ, R8, R13 ;  /* 0x00000008ff067219 */ /* 0x000fe4000001160d */
[----:B------:R-:W-:-:S03]  /*acf0*/  IADD3 R11, P0, RZ, -R20, RZ ;  /* 0x80000014ff0b7210 */ /* 0x000fc60007f1e0ff */
[----:B------:R-:W1:Y:S02]  /*ad00*/  LDC R10, c[0x0][0x618] ;  /* 0x00018600ff0a7b82 */ /* 0x000e640000000800 */
[----:B------:R-:W-:-:S04]  /*ad10*/  IMAD.X R7, RZ, RZ, ~R6, P0 ;  /* 0x000000ffff077224 */ /* 0x000fc800000e0e06 */
[-C--:B------:R-:W-:Y:S02]  /*ad20*/  IMAD R8, R7, R22.reuse, RZ ;  /* 0x0000001607087224 */ /* 0x080fe400078e02ff */
[----:B------:R-:W2:Y:S01]  /*ad30*/  LDC R12, c[0x0][0x608] ;  /* 0x00018200ff0c7b82 */ /* 0x000ea20000000800 */
[----:B------:R-:W-:-:S04]  /*ad40*/  IMAD.WIDE.U32 R6, R11, R22, R16 ;  /* 0x000000160b067225 */ /* 0x000fc800078e0010 */
[----:B------:R-:W-:-:S03]  /*ad50*/  IMAD R11, R11, R23, R8 ;  /* 0x000000170b0b7224 */ /* 0x000fc600078e0208 */
[----:B------:R-:W3:Y:S01]  /*ad60*/  LDC R25, c[0x0][0x658] ;  /* 0x00019600ff197b82 */ /* 0x000ee20000000800 */
[----:B------:R-:W-:Y:S01]  /*ad70*/  IMAD.IADD R7, R7, 0x1, R11 ;  /* 0x0000000107077824 */ /* 0x000fe200078e020b */
[----:B0-----:R-:W-:-:S04]  /*ad80*/  ISETP.NE.U32.AND P0, PT, R26, RZ, PT ;  /* 0x000000ff1a00720c */ /* 0x001fc80003f05070 */
[----:B------:R-:W-:Y:S02]  /*ad90*/  ISETP.NE.AND.EX P0, PT, R27, RZ, PT, P0 ;  /* 0x000000ff1b00720c */ /* 0x000fe40003f05300 */
[----:B------:R-:W0:Y:S01]  /*ada0*/  LDC R23, c[0x0][0x600] ;  /* 0x00018000ff177b82 */ /* 0x000e220000000800 */
[-CC-:B-1----:R-:W-:Y:S02]  /*adb0*/  SHF.R.U64 R8, R6, R10.reuse, R7.reuse ;  /* 0x0000000a06087219 */ /* 0x182fe40000001207 */
[----:B------:R-:W-:Y:S01]  /*adc0*/  SHF.R.U32.HI R7, RZ, R10, R7 ;  /* 0x0000000aff077219 */ /* 0x000fe20000011607 */
[----:B------:R-:W-:-:S04]  /*add0*/  IMAD.MOV.U32 R10, RZ, RZ, -0x1 ;  /* 0xffffffffff0a7424 */ /* 0x000fc800078e00ff */
        /* <DEDUP_REMOVED lines=21> */
.L_x_291:
[----:B------:R-:W-:Y:S01]  /*af30*/  ISETP.NE.AND P0, PT, R2, 0x1, PT ;  /* 0x000000010200780c */ /* 0x000fe20003f05270 */
[----:B0-----:R-:W-:Y:S01]  /*af40*/  VIADD R11, R23, 0xffffffff ;  /* 0xffffffff170b7836 */ /* 0x001fe20000000000 */
[----:B-1----:R-:W-:Y:S02]  /*af50*/  SHF.R.U64 R6, R6, R24, R7 ;  /* 0x0000001806067219 */ /* 0x002fe40000001207 */
[----:B------:R-:W-:Y:S02]  /*af60*/  SHF.L.U32 R30, R30, R25, RZ ;  /* 0x000000191e1e7219 */ /* 0x000fe400000006ff */
[----:B------:R-:W-:Y:S01]  /*af70*/  LOP3.LUT R5, R21, R32, RZ, 0xc0, !PT ;  /* 0x0000002015057212 */ /* 0x000fe200078ec0ff */
[----:B------:R-:W-:-:S04]  /*af80*/  IMAD.MOV R7, RZ, RZ, -R6 ;  /* 0x000000ffff077224 */ /* 0x000fc800078e0a06 */
[----:B------:R-:W-:Y:S01]  /*af90*/  IMAD R6, R30, R6, R5 ;  /* 0x000000061e067224 */ /* 0x000fe200078e0205 */
[----:B------:R-:W-:Y:S01]  /*afa0*/  LOP3.LUT R5, R8, R11, RZ, 0xc0, !PT ;  /* 0x0000000b08057212 */ /* 0x000fe200078ec0ff */
[----:B------:R-:W-:Y:S02]  /*afb0*/  @P0 IMAD R3, R9, R14, R4 ;  /* 0x0000000e09030224 */ /* 0x000fe400078e0204 */
[----:B--2---:R-:W-:Y:S02]  /*afc0*/  IMAD R4, R7, R28, R22 ;  /* 0x0000001c07047224 */ /* 0x004fe400078e0216 */
[----:B---3--:R-:W-:Y:S02]  /*afd0*/  IMAD R3, R6, R29, R3 ;  /* 0x0000001d06037224 */ /* 0x008fe400078e0203 */
[----:B------:R-:W-:Y:S02]  /*afe0*/  IMAD R4, R4, R23, R5 ;  /* 0x0000001704047224 */ /* 0x000fe400078e0205 */
[----:B------:R-:W-:-:S02]  /*aff0*/  IMAD.MOV.U32 R8, RZ, RZ, 0x1 ;  /* 0x00000001ff087424 */ /* 0x000fc400078e00ff */
[----:B------:R-:W-:Y:S01]  /*b000*/  IMAD.MOV.U32 R6, RZ, RZ, R20 ;  /* 0x000000ffff067224 */ /* 0x000fe200078e0014 */
[----:B------:R-:W-:Y:S02]  /*b010*/  SEL R7, R4, R3, !P0 ;  /* 0x0000000304077207 */ /* 0x000fe40004000000 */
[----:B------:R-:W-:-:S07]  /*b020*/  SEL R13, R3, R4, !P0 ;  /* 0x00000004030d7207 */ /* 0x000fce0004000000 */
.L_x_289:
[----:B------:R-:W-:-:S08]  /*b030*/  NOP ;  /* 0x0000000000007918 */ /* 0x000fd00000000000 */
[----:B------:R-:W0:-:S00]  /*b040*/  USETMAXREG.DEALLOC.CTAPOOL 0x28 ;  /* 0x00000028000079c8 */ /* 0x000e0000080e0500 */
[----:B0-----:R-:W-:-:S13]  /*b050*/  ISETP.NE.AND P0, PT, R0, RZ, PT ;  /* 0x000000ff0000720c */ /* 0x001fda0003f05270 */
[----:B------:R-:W-:Y:S05]  /*b060*/  @P0 EXIT ;  /* 0x000000000000094d */ /* 0x000fea0003800000 */
[----:B------:R-:W-:Y:S01]  /*b070*/  LOP3.LUT P0, RZ, R8, 0xff, RZ, 0xc0, !PT ;  /* 0x000000ff08ff7812 */ /* 0x000fe2000780c0ff */
[----:B------:R-:W-:Y:S02]  /*b080*/  IMAD.MOV.U32 R0, RZ, RZ, 0x1 ;  /* 0x00000001ff007424 */ /* 0x000fe400078e00ff */
[----:B------:R-:W-:-:S10]  /*b090*/  IMAD.MOV.U32 R3, RZ, RZ, RZ ;  /* 0x000000ffff037224 */ /* 0x000fd400078e00ff */
[----:B------:R-:W-:Y:S05]  /*b0a0*/  @!P0 BRA `(.L_x_292) ;  /* 0x0000000c00448947 */ /* 0x000fea0003800000 */
[----:B------:R-:W0:Y:S01]  /*b0b0*/  LDC R0, c[0x0][0x28c] ;  /* 0x0000a300ff007b82 */ /* 0x000e220000000800 */
[----:B------:R-:W-:Y:S01]  /*b0c0*/  ULDC UR5, c[0x0][0x658] ;  /* 0x0001960000057ab9 */ /* 0x000fe20000000800 */
[----:B------:R-:W-:Y:S01]  /*b0d0*/  UMOV UR7, 0xffffffff ;  /* 0xffffffff00077882 */ /* 0x000fe20000000000 */
[----:B------:R-:W-:Y:S01]  /*b0e0*/  ULDC UR6, c[0x0][0xc] ;  /* 0x0000030000067ab9 */ /* 0x000fe20000000800 */
[----:B------:R-:W-:Y:S01]  /*b0f0*/  USHF.L.U32 UR8, UR7, UR5, URZ ;  /* 0x0000000507087299 */ /* 0x000fe2000800063f */
[----:B------:R-:W-:Y:S01]  /*b100*/  BSSY B0, `(.L_x_292) ;  /* 0x00000cb000007945 */ /* 0x000fe20003800000 */
[----:B------:R-:W-:Y:S01]  /*b110*/  UMOV UR9, 0x1 ;  /* 0x0000000100097882 */ /* 0x000fe20000000000 */
[----:B------:R-:W-:Y:S01]  /*b120*/  ULDC UR7, c[0x0][0x10] ;  /* 0x0000040000077ab9 */ /* 0x000fe20000000800 */
[----:B------:R-:W1:Y:S01]  /*b130*/  S2UR UR10, SR_CgaCtaId ;  /* 0x00000000000a79c3 */ /* 0x000e620000008800 */
[----:B------:R-:W-:Y:S01]  /*b140*/  UIMAD.WIDE.U32 UR6, UR6, UR7, URZ ;  /* 0x00000007060672a5 */ /* 0x000fe2000f8e003f */
[----:B------:R-:W-:Y:S01]  /*b150*/  IMAD.MOV.U32 R9, RZ, RZ, 0x1 ;  /* 0x00000001ff097424 */ /* 0x000fe200078e00ff */
[----:B------:R-:W-:Y:S01]  /*b160*/  USHF.L.U32 UR18, UR9, UR5, URZ ;  /* 0x0000000509127299 */ /* 0x000fe2000800063f */
[----:B------:R-:W-:Y:S01]  /*b170*/  LOP3.LUT R12, R19, 0x2, RZ, 0xfc, !PT ;  /* 0x00000002130c7812 */ /* 0x000fe200078efcff */
[----:B------:R-:W-:Y:S01]  /*b180*/  ULDC UR4, c[0x0][0x600] ;  /* 0x0001800000047ab9 */ /* 0x000fe20000000800 */
[----:B------:R-:W-:Y:S01]  /*b190*/  ULDC UR5, c[0x0][0x14] ;  /* 0x0000050000057ab9 */ /* 0x000fe20000000800 */
[----:B------:R-:W-:-:S02]  /*b1a0*/  UIADD3 UR4, UR4, -0x1, URZ ;  /* 0xffffffff04047890 */ /* 0x000fc4000fffe03f */
[----:B------:R-:W-:Y:S02]  /*b1b0*/  UIMAD.WIDE.U32 UR22, UR6, UR5, URZ ;  /* 0x00000005061672a5 */ /* 0x000fe4000f8e003f */
[----:B------:R-:W-:Y:S02]  /*b1c0*/  UIMAD UR13, UR7, UR5, URZ ;  /* 0x00000005070d72a4 */ /* 0x000fe4000f8e023f */
[----:B------:R-:W-:Y:S02]  /*b1d0*/  ULOP3.LUT UR17, URZ, UR8, URZ, 0x33, !UPT ;  /* 0x000000083f117292 */ /* 0x000fe4000f8e333f */
[----:B------:R-:W-:Y:S01]  /*b1e0*/  UIADD3 UR13, UR23, UR13, URZ ;  /* 0x0000000d170d7290 */ /* 0x000fe2000fffe03f */
[----:B0-----:R-:W-:Y:S01]  /*b1f0*/  VIADD R0, R0, 0x1f ;  /* 0x0000001f00007836 */ /* 0x001fe20000000000 */
[----:B------:R-:W-:-:S04]  /*b200*/  ULDC.64 UR24, c[0x0][0x198] ;  /* 0x0000660000187ab9 */ /* 0x000fc80000000a00 */
[----:B------:R-:W-:Y:S01]  /*b210*/  SHF.R.S32.HI R3, RZ, 0x1f, R0 ;  /* 0x0000001fff037819 */ /* 0x000fe20000011400 */
[----:B-1----:R-:W-:-:S03]  /*b220*/  IMAD.U32 R10, RZ, RZ, UR10 ;  /* 0x0000000aff0a7e24 */ /* 0x002fc6000f8e00ff */
[----:B------:R-:W-:Y:S01]  /*b230*/  LEA.HI R3, R3, R0, RZ, 0x5 ;  /* 0x0000000003037211 */ /* 0x000fe200078f28ff */
[----:B------:R-:W-:-:S03]  /*b240*/  IMAD.MOV.U32 R0, RZ, RZ, 0x1 ;  /* 0x00000001ff007424 */ /* 0x000fc600078e00ff */
[----:B------:R-:W-:Y:S01]  /*b250*/  SHF.R.S32.HI R8, RZ, 0x5, R3 ;  /* 0x00000005ff087819 */ /* 0x000fe20000011403 */
[----:B------:R-:W-:-:S04]  /*b260*/  IMAD.MOV.U32 R3, RZ, RZ, RZ ;  /* 0x000000ffff037224 */ /* 0x000fc800078e00ff */
[----:B------:R-:W-:-:S07]  /*b270*/  VIADD R11, R8, 0x1 ;  /* 0x00000001080b7836 */ /* 0x000fce0000000000 */
.L_x_303:
[----:B------:R-:W-:-:S03]  /*b280*/  UMOV UR5, 0xffffffff ;  /* 0xffffffff00057882 */ /* 0x000fc60000000000 */
[----:B------:R-:W-:Y:S05]  /*b290*/  BRA.DIV UR5, `(.L_x_293) ;  /* 0x0000000e05b07947 */ /* 0x000fea000b800000 */
[----:B------:R-:W-:-:S13]  /*b2a0*/  ELECT P6, URZ, PT ;  /* 0x00000000003f782f */ /* 0x000fda00038c0000 */
.L_x_314:
[----:B------:R-:W0:Y:S01]  /*b2b0*/  LDC R4, c[0x0][0x28c] ;  /* 0x0000a300ff047b82 */ /* 0x000e220000000800 */
[----:B------:R-:W-:Y:S01]  /*b2c0*/  BSSY B1, `(.L_x_294) ;  /* 0x000003b000017945 */ /* 0x000fe20003800000 */
[----:B0-----:R-:W-:-:S13]  /*b2d0*/  ISETP.LT.OR P6, PT, R4, 0x1, !P6 ;  /* 0x000000010400780c */ /* 0x001fda00077c1670 */
[----:B------:R-:W-:Y:S05]  /*b2e0*/  @P6 BRA `(.L_x_295) ;  /* 0x0000000000e06947 */ /* 0x000fea0003800000 */
[----:B------:R-:W-:Y:S02]  /*b2f0*/  IMAD R13, R13, 0x2, R10 ;  /* 0x000000020d0d7824 */ /* 0x000fe400078e020a */
[----:B------:R-:W-:Y:S02]  /*b300*/  IMAD.SHL.U32 R20, R7, 0x80, RZ ;  /* 0x0000008007147824 */ /* 0x000fe400078e00ff */
[----:B------:R-:W-:Y:S02]  /*b310*/  IMAD.MOV.U32 R21, RZ, RZ, RZ ;  /* 0x000000ffff157224 */ /* 0x000fe400078e00ff */
[----:B------:R-:W-:Y:S02]  /*b320*/  IMAD.MOV.U32 R4, RZ, RZ, R11 ;  /* 0x000000ffff047224 */ /* 0x000fe400078e000b */
[----:B------:R-:W-:Y:S02]  /*b330*/  IMAD.MOV.U32 R5, RZ, RZ, R0 ;  /* 0x000000ffff057224 */ /* 0x000fe400078e0000 */
[----:B------:R-:W-:-:S02]  /*b340*/  IMAD.MOV.U32 R7, RZ, RZ, R3 ;  /* 0x000000ffff077224 */ /* 0x000fc400078e0003 */
[----:B------:R-:W-:-:S07]  /*b350*/  IMAD.SHL.U32 R15, R13, 0x80, RZ ;  /* 0x000000800d0f7824 */ /* 0x000fce00078e00ff */
.L_x_298:
[----:B------:R-:W0:Y:S01]  /*b360*/  S2UR UR5, SR_CgaCtaId ;  /* 0x00000000000579c3 */ /* 0x000e220000008800 */
[----:B------:R-:W-:Y:S02]  /*b370*/  MOV R13, 0x400 ;  /* 0x00000400000d7802 */ /* 0x000fe40000000f00 */
[----:B------:R-:W-:-:S13]  /*b380*/  LOP3.LUT P1, RZ, R18, 0x7f, RZ, 0xc0, !PT ;  /* 0x0000007f12ff7812 */ /* 0x000fda000782c0ff */
[----:B------:R-:W1:Y:S01]  /*b390*/  @!P1 LDC R14, c[0x0][0x500] ;  /* 0x00014000ff0e9b82 */ /* 0x000e620000000800 */
[----:B0-----:R-:W-:-:S05]  /*b3a0*/  IMAD.U32 R10, RZ, RZ, UR5 ;  /* 0x00000005ff0a7e24 */ /* 0x001fca000f8e00ff */
[----:B------:R-:W-:Y:S02]  /*b3b0*/  LEA R24, R10, R13, 0x18 ;  /* 0x0000000d0a187211 */ /* 0x000fe400078ec0ff */
[----:B------:R-:W-:-:S03]  /*b3c0*/  SHF.L.U32 R13, R5, 0x1f, RZ ;  /* 0x0000001f050d7819 */ /* 0x000fc600000006ff */
[----:B------:R-:W-:-:S04]  /*b3d0*/  IMAD R22, R7, 0x8, R24 ;  /* 0x0000000807167824 */ /* 0x000fc800078e0218 */
[----:B------:R-:W0:Y:S02]  /*b3e0*/  SYNCS.PHASECHK.TRANS64.TRYWAIT P0, [R22+URZ+0x20], R13 ;  /* 0x0000200d160075a7 */ /* 0x000e24000800017f */
[----:B01----:R-:W-:Y:S05]  /*b3f0*/  @!P0 BRA `(.L_x_296) ;  /* 0x0000000c00788947 */ /* 0x003fea0003800000 */
.L_x_315:
[----:B0-----:R-:W-:Y:S01]  /*b400*/  PRMT R13, R12, 0x9910, RZ ;  /* 0x000099100c0d7816 */ /* 0x001fe200000000ff */
[----:B------:R0:W-:Y:S03]  /*b410*/  @!P1 SYNCS.ARRIVE.TRANS64 RZ, [R22+URZ], R14 ;  /* 0x0000000e16ff99a7 */ /* 0x0001e6000800003f */
[----:B------:R-:W-:-:S13]  /*b420*/  ISETP.NE.AND P0, PT, R13, 0x2, PT ;  /* 0x000000020d00780c */ /* 0x000fda0003f05270 */
[----:B0-----:R-:W-:Y:S05]  /*b430*/  @P0 BRA `(.L_x_297) ;  /* 0x0000000000040947 */ /* 0x001fea0003800000 */
[----:B------:R-:W-:Y:S01]  /*b440*/  BPT.TRAP 0x1 ;  /* 0x000000040000795c */ /* 0x000fe20000300000 */
.L_x_297:
[----:B------:R-:W-:Y:S01]  /*b450*/  IMAD R13, R7, 0x2, R10 ;  /* 0x00000002070d7824 */ /* 0x000fe200078e020a */
[----:B------:R-:W-:Y:S01]  /*b460*/  R2UR UR9, R22 ;  /* 0x00000000160972ca */ /* 0x000fe200000e0000 */
[----:B------:R-:W-:Y:S01]  /*b470*/  VIADD R4, R4, 0xffffffff ;  /* 0xffffffff04047836 */ /* 0x000fe20000000000 */
[----:B------:R-:W-:Y:S01]  /*b480*/  UIADD3 UR6, UP0, UR24, 0xf0, URZ ;  /* 0x000000f018067890 */ /* 0x000fe2000ff1e03f */
[----:B------:R-:W-:Y:S01]  /*b490*/  IMAD.SHL.U32 R13, R13, 0x1000, RZ ;  /* 0x000010000d0d7824 */ /* 0x000fe200078e00ff */
[----:B------:R-:W-:Y:S01]  /*b4a0*/  R2UR UR11, R15 ;  /* 0x000000000f0b72ca */ /* 0x000fe200000e0000 */
[----:B------:R-:W-:Y:S01]  /*b4b0*/  UIADD3 UR26, UP1, UR24, 0x1f0, URZ ;  /* 0x000001f0181a7890 */ /* 0x000fe2000ff3e03f */
[----:B------:R-:W-:Y:S01]  /*b4c0*/  R2UR UR10, R21 ;  /* 0x00000000150a72ca */ /* 0x000fe200000e0000 */
[--C-:B------:R-:W-:Y:S01]  /*b4d0*/  IMAD R13, R13, 0x4, R24.reuse ;  /* 0x000000040d0d7824 */ /* 0x100fe200078e0218 */
[----:B------:R-:W-:Y:S01]  /*b4e0*/  R2UR UR12, R6 ;  /* 0x00000000060c72ca */ /* 0x000fe200000e0000 */
[----:B------:R-:W-:Y:S01]  /*b4f0*/  IMAD R24, R7, 0x4000, R24 ;  /* 0x0000400007187824 */ /* 0x000fe200078e0218 */
[----:B------:R-:W-:Y:S01]  /*b500*/  R2UR UR19, R20 ;  /* 0x00000000141372ca */ /* 0x000fe200000e0000 */
[----:B------:R-:W-:Y:S01]  /*b510*/  UIADD3.X UR7, URZ, UR25, URZ, UP0, !UPT ;  /* 0x000000193f077290 */ /* 0x000fe200087fe43f */
[----:B------:R-:W-:Y:S01]  /*b520*/  R2UR UR5, R13 ;  /* 0x000000000d0572ca */ /* 0x000fe200000e0000 */
[----:B------:R-:W-:Y:S01]  /*b530*/  VIADD R7, R7, 0x1 ;  /* 0x0000000107077836 */ /* 0x000fe20000000000 */
[----:B------:R-:W-:Y:S01]  /*b540*/  R2UR UR8, R24 ;  /* 0x00000000180872ca */ /* 0x000fe200000e0000 */
[----:B------:R-:W-:Y:S01]  /*b550*/  UIADD3.X UR27, URZ, UR25, URZ, UP1, !UPT ;  /* 0x000000193f1b7290 */ /* 0x000fe20008ffe43f */
[----:B------:R-:W-:Y:S01]  /*b560*/  ISETP.GT.AND P1, PT, R4, 0x1, PT ;  /* 0x000000010400780c */ /* 0x000fe20003f24270 */
[----:B------:R-:W-:Y:S01]  /*b570*/  UMOV UR20, 0x30000 ;  /* 0x0003000000147882 */ /* 0x000fe20000000000 */
[----:B------:R-:W-:Y:S01]  /*b580*/  UMOV UR14, 0x0 ;  /* 0x00000000000e7882 */ /* 0x000fe20000000000 */
[----:B------:R-:W-:Y:S01]  /*b590*/  UMOV UR15, 0x10000000 ;  /* 0x10000000000f7882 */ /* 0x000fe20000000000 */
[----:B------:R-:W-:Y:S01]  /*b5a0*/  ISETP.NE.AND P0, PT, R7, 0x4, PT ;  /* 0x000000040700780c */ /* 0x000fe20003f05270 */
[----:B------:R-:W-:-:S03]  /*b5b0*/  VIADD R21, R21, 0x20 ;  /* 0x0000002015157836 */ /* 0x000fc60000000000 */
[----:B------:R-:W-:Y:S01]  /*b5c0*/  SEL R14, RZ, 0x1, P0 ;  /* 0x00000001ff0e7807 */ /* 0x000fe20000000000 */
[----:B------:R-:W-:Y:S01]  /*b5d0*/  UIADD3 UR5, UR5, 0x100, URZ ;  /* 0x0000010005057890 */ /* 0x000fe2000fffe03f */
[----:B------:R-:W-:Y:S01]  /*b5e0*/  SEL R7, R7, RZ, P0 ;  /* 0x000000ff07077207 */ /* 0x000fe20000000000 */
[----:B------:R-:W-:Y:S01]  /*b5f0*/  UIADD3 UR16, UR8, 0x20100, URZ ;  /* 0x0002010008107890 */ /* 0x000fe2000fffe03f */
[----:B------:R-:W-:-:S04]  /*b600*/  LOP3.LUT R5, R5, R14, RZ, 0x3c, !PT ;  /* 0x0000000e05057212 */ /* 0x000fc800078e3cff */
[----:B------:R-:W-:Y:S02]  /*b610*/  UMOV UR8, UR5 ;  /* 0x0000000500087c82 */ /* 0x000fe40008000000 */
[----:B------:R0:W-:Y:S02]  /*b620*/  UTMALDG.3D.MULTICAST [UR8], [UR6], UR20, desc[UR14] ;  /* 0x00000e08060073b4 */ /* 0x0001e40008011814 */
[----:B0-----:R-:W-:Y:S01]  /*b630*/  UMOV UR8, UR16 ;  /* 0x0000001000087c82 */ /* 0x001fe20008000000 */
[----:B------:R-:W-:Y:S02]  /*b640*/  UMOV UR11, UR19 ;  /* 0x00000013000b7c82 */ /* 0x000fe40008000000 */
[----:B------:R0:W-:Y:S02]  /*b650*/  UTMALDG.3D [UR8], [UR26], desc[UR14] ;  /* 0x00000e081a0075b4 */ /* 0x0001e40008011000 */
[----:B0-----:R-:W-:Y:S05]  /*b660*/  @P1 BRA `(.L_x_298) ;  /* 0xfffffffc003c1947 */ /* 0x001fea000383ffff */
.L_x_295:
[----:B------:R-:W-:Y:S05]  /*b670*/  BSYNC B1 ;  /* 0x0000000000017941 */ /* 0x000fea0003800000 */
.L_x_294:
[----:B------:R-:W-:Y:S01]  /*b680*/  LOP3.LUT P1, RZ, R9, 0xff, RZ, 0xc0, !PT ;  /* 0x000000ff09ff7812 */ /* 0x000fe2000782c0ff */
[----:B------:R-:W-:Y:S01]  /*b690*/  IMAD.IADD R3, R8, 0x1, R3 ;  /* 0x0000000108037824 */ /* 0x000fe200078e0203 */
[----:B------:R-:W-:Y:S01]  /*b6a0*/  IADD3 R16, P2, R16, UR22, RZ ;  /* 0x0000001610107c10 */ /* 0x000fe2000ff5e0ff */
[----:B------:R-:W-:Y:S01]  /*b6b0*/  ULDC.64 UR6, c[0x0][0x650] ;  /* 0x0001940000067ab9 */ /* 0x000fe20000000a00 */
[----:B------:R-:W-:Y:S01]  /*b6c0*/  BSSY B1, `(.L_x_299) ;  /* 0x000006c000017945 */ /* 0x000fe20003800000 */
[----:B------:R-:W-:Y:S01]  /*b6d0*/  IMAD.MOV.U32 R13, RZ, RZ, -0x1 ;  /* 0xffffffffff0d7424 */ /* 0x000fe200078e00ff */
[----:B------:R-:W-:Y:S01]  /*b6e0*/  ISETP.GT.U32.AND P0, PT, R3, 0x3, PT ;  /* 0x000000030300780c */ /* 0x000fe20003f04070 */
[----:B------:R-:W-:Y:S01]  /*b6f0*/  IMAD.MOV.U32 R7, RZ, RZ, -0x1 ;  /* 0xffffffffff077424 */ /* 0x000fe200078e00ff */
[----:B------:R-:W-:Y:S01]  /*b700*/  SHF.R.U32.HI R4, RZ, 0x2, R3 ;  /* 0x00000002ff047819 */ /* 0x000fe20000011603 */
[----:B------:R-:W-:Y:S01]  /*b710*/  IMAD.MOV.U32 R6, RZ, RZ, -0x1 ;  /* 0xffffffffff067424 */ /* 0x000fe200078e00ff */
[----:B------:R-:W-:-:S02]  /*b720*/  ISETP.LT.U32.AND P0, PT, R8, 0x4, P0 ;  /* 0x000000040800780c */ /* 0x000fc40000701070 */
[----:B------:R-:W-:Y:S01]  /*b730*/  IADD3.X R17, R17, UR13, RZ, P2, !PT ;  /* 0x0000000d11117c10 */ /* 0x000fe200097fe4ff */
[----:B------:R-:W0:Y:S01]  /*b740*/  @P1 S2R R10, SR_CgaCtaId ;  /* 0x00000000000a1919 */ /* 0x000e220000008800 */
[----:B------:R-:W-:Y:S02]  /*b750*/  @P1 MOV R5, 0x400 ;  /* 0x0000040000051802 */ /* 0x000fe40000000f00 */
[----:B------:R-:W-:Y:S02]  /*b760*/  ISETP.GE.U32.AND P2, PT, R16, UR6, PT ;  /* 0x0000000610007c0c */ /* 0x000fe4000bf46070 */
[----:B------:R-:W-:Y:S02]  /*b770*/  LOP3.LUT R4, R4, 0x1, RZ, 0xc0, !PT ;  /* 0x0000000104047812 */ /* 0x000fe400078ec0ff */
[----:B------:R-:W-:Y:S02]  /*b780*/  LOP3.LUT R3, R3, 0x3, RZ, 0xc0, !PT ;  /* 0x0000000303037812 */ /* 0x000fe400078ec0ff */
[----:B------:R-:W-:-:S02]  /*b790*/  PRMT R9, RZ, 0x7610, R9 ;  /* 0x00007610ff097816 */ /* 0x000fc40000000009 */
[----:B0-----:R-:W-:-:S04]  /*b7a0*/  @P1 LEA R5, R10, R5, 0x18 ;  /* 0x000000050a051211 */ /* 0x001fc800078ec0ff */
[----:B------:R0:W-:Y:S01]  /*b7b0*/  @P1 SYNCS.ARRIVE.TRANS64.A1T0 RZ, [R5+URZ+0x58], RZ ;  /* 0x000058ff05ff19a7 */ /* 0x0001e2000810003f */
[----:B------:R-:W-:-:S04]  /*b7c0*/  ISETP.NE.U32.AND P1, PT, R4, 0x1, PT ;  /* 0x000000010400780c */ /* 0x000fc80003f25070 */
[----:B------:R-:W-:Y:S02]  /*b7d0*/  ISETP.GT.U32.AND P1, PT, R8, 0x3, !P1 ;  /* 0x000000030800780c */ /* 0x000fe40004f24070 */
[----:B0-----:R-:W-:Y:S02]  /*b7e0*/  SEL R5, RZ, 0x1, !P0 ;  /* 0x00000001ff057807 */ /* 0x001fe40004000000 */
[----:B------:R-:W-:Y:S02]  /*b7f0*/  ISETP.GE.U32.AND.EX P0, PT, R17, UR7, PT, P2 ;  /* 0x0000000711007c0c */ /* 0x000fe4000bf06120 */
[----:B------:R-:W-:-:S04]  /*b800*/  SEL R4, RZ, 0x1, !P1 ;  /* 0x00000001ff047807 */ /* 0x000fc80004800000 */
[----:B------:R-:W-:Y:S02]  /*b810*/  LOP3.LUT R0, R4, R0, R5, 0x96, !PT ;  /* 0x0000000004007212 */ /* 0x000fe400078e9605 */
[----:B------:R-:W-:-:S05]  /*b820*/  PRMT R4, RZ, 0x7610, R4 ;  /* 0x00007610ff047816 */ /* 0x000fca0000000004 */
[----:B------:R-:W-:Y:S05]  /*b830*/  @P0 BRA `(.L_x_300) ;  /* 0x0000000400500947 */ /* 0x000fea0003800000 */
[----:B------:R-:W0:Y:S01]  /*b840*/  S2R R15, SR_CTAID.X ;  /* 0x00000000000f7919 */ /* 0x000e220000002500 */
[----:B------:R-:W-:Y:S01]  /*b850*/  ULDC.64 UR6, c[0x0][0x628] ;  /* 0x00018a0000067ab9 */ /* 0x000fe20000000a00 */
[----:B------:R-:W1:Y:S01]  /*b860*/  LDC R20, c[0x0][0x144] ;  /* 0x00005100ff147b82 */ /* 0x000e620000000800 */
[----:B------:R-:W-:Y:S01]  /*b870*/  ISETP.NE.U32.AND P0, PT, RZ, UR6, PT ;  /* 0x00000006ff007c0c */ /* 0x000fe2000bf05070 */
[----:B------:R-:W2:Y:S01]  /*b880*/  S2R R13, SR_CTAID.Y ;  /* 0x00000000000d7919 */ /* 0x000ea20000002600 */
[----:B------:R-:W-:Y:S01]  /*b890*/  ULDC UR8, c[0x0][0x630] ;  /* 0x00018c0000087ab9 */ /* 0x000fe20000000800 */
[----:B------:R-:W-:Y:S01]  /*b8a0*/  ULDC UR9, c[0x0][0x150] ;  /* 0x0000540000097ab9 */ /* 0x000fe20000000800 */
[----:B------:R-:W-:Y:S01]  /*b8b0*/  ISETP.NE.AND.EX P0, PT, RZ, UR7, PT, P0 ;  /* 0x00000007ff007c0c */ /* 0x000fe2000bf05300 */
[----:B------:R-:W-:Y:S02]  /*b8c0*/  IMAD.MOV.U32 R4, RZ, RZ, R16 ;  /* 0x000000ffff047224 */ /* 0x000fe400078e0010 */
[----:B------:R-:W-:Y:S01]  /*b8d0*/  IMAD.MOV.U32 R5, RZ, RZ, R17 ;  /* 0x000000ffff057224 */ /* 0x000fe200078e0011 */
[----:B0-----:R-:W-:-:S09]  /*b8e0*/  I2FP.F32.U32 R22, R15 ;  /* 0x0000000f00167245 */ /* 0x001fd20000201000 */
[----:B------:R-:W-:Y:S05]  /*b8f0*/  @!P0 BRA `(.L_x_301) ;  /* 0x0000000000288947 */ /* 0x000fea0003800000 */
[----:B------:R-:W-:Y:S02]  /*b900*/  ULDC UR5, c[0x0][0x634] ;  /* 0x00018d0000057ab9 */ /* 0x000fe40000000800 */
[----:B------:R-:W-:-:S05]  /*b910*/  IADD3 R5, P0, R16, UR5, RZ ;  /* 0x0000000510057c10 */ /* 0x000fca000ff1e0ff */
[----:B------:R-:W-:-:S04]  /*b920*/  IMAD.X R21, RZ, RZ, R17, P0 ;  /* 0x000000ffff157224 */ /* 0x000fc800000e0611 */
[----:B------:R-:W-:-:S04]  /*b930*/  IMAD.WIDE.U32 R6, R21, UR6, RZ ;  /* 0x0000000615067c25 */ /* 0x000fc8000f8e00ff */
[----:B------:R-:W-:-:S04]  /*b940*/  IMAD.WIDE.U32 R6, P0, R5, UR7, R6 ;  /* 0x0000000705067c25 */ /* 0x000fc8000f800006 */
[----:B------:R-:W-:-:S04]  /*b950*/  IMAD.WIDE.U32 R4, R5, UR6, RZ ;  /* 0x0000000605047c25 */ /* 0x000fc8000f8e00ff */
[----:B------:R-:W-:Y:S01]  /*b960*/  IMAD.MOV.U32 R4, RZ, RZ, R7 ;  /* 0x000000ffff047224 */ /* 0x000fe200078e0007 */
[----:B------:R-:W-:Y:S01]  /*b970*/  IADD3 RZ, P1, R5, R6, RZ ;  /* 0x0000000605ff7210 */ /* 0x000fe20007f3e0ff */
[----:B------:R-:W-:-:S04]  /*b980*/  IMAD.X R5, RZ, RZ, RZ, P0 ;  /* 0x000000ffff057224 */ /* 0x000fc800000e06ff */
[----:B------:R-:W-:-:S08]  /*b990*/  IMAD.WIDE.U32.X R4, R21, UR7, R4, P1 ;  /* 0x0000000715047c25 */ /* 0x000fd000088e0404 */
.L_x_301:
[----:B------:R-:W-:Y:S01]  /*b9a0*/  FMUL R22, R22, UR9 ;  /* 0x0000000916167c20 */ /* 0x000fe20008400000 */
[--C-:B------:R-:W-:Y:S01]  /*b9b0*/  SHF.R.U64 R14, R4, UR8, R5.reuse ;  /* 0x00000008040e7c19 */ /* 0x100fe20008001205 */
[----:B------:R-:W-:Y:S01]  /*b9c0*/  ULDC.64 UR6, c[0x0][0x620] ;  /* 0x0001880000067ab9 */ /* 0x000fe20000000a00 */
[----:B------:R-:W-:Y:S01]  /*b9d0*/  SHF.R.U32.HI R4, RZ, UR8, R5 ;  /* 0x00000008ff047c19 */ /* 0x000fe20008011605 */
[----:B------:R-:W-:Y:S01]  /*b9e0*/  ULDC.64 UR8, c[0x0][0x640] ;  /* 0x0001900000087ab9 */ /* 0x000fe20000000a00 */
[----:B------:R-:W-:Y:S01]  /*b9f0*/  IADD3 R5, P0, RZ, -R14, RZ ;  /* 0x8000000eff057210 */ /* 0x000fe20007f1e0ff */
[----:B------:R-:W0:Y:S01]  /*ba00*/  F2I.U32.TRUNC.NTZ R22, R22 ;  /* 0x0000001600167305 */ /* 0x000e22000020f000 */
[----:B------:R-:W-:-:S03]  /*ba10*/  ULDC UR5, c[0x0][0x618] ;  /* 0x0001860000057ab9 */ /* 0x000fc60000000800 */
[----:B------:R-:W-:Y:S01]  /*ba20*/  IMAD.X R4, RZ, RZ, ~R4, P0 ;  /* 0x000000ffff047224 */ /* 0x000fe200000e0e04 */
[----:B------:R-:W-:-:S03]  /*ba30*/  ISETP.NE.U32.AND P0, PT, RZ, UR8, PT ;  /* 0x00000008ff007c0c */ /* 0x000fc6000bf05070 */
[----:B------:R-:W-:Y:S01]  /*ba40*/  IMAD R4, R4, UR6, RZ ;  /* 0x0000000604047c24 */ /* 0x000fe2000f8e02ff */
[----:B------:R-:W-:-:S03]  /*ba50*/  ISETP.NE.AND.EX P0, PT, RZ, UR9, PT, P0 ;  /* 0x00000009ff007c0c */ /* 0x000fc6000bf05300 */
[C---:B------:R-:W-:Y:S02]  /*ba60*/  IMAD R7, R5.reuse, UR7, R4 ;  /* 0x0000000705077c24 */ /* 0x040fe4000f8e0204 */
[----:B------:R-:W-:Y:S01]  /*ba70*/  IMAD.WIDE.U32 R4, R5, UR6, R16 ;  /* 0x0000000605047c25 */ /* 0x000fe2000f8e0010 */
[----:B------:R-:W-:-:S03]  /*ba80*/  ULDC UR6, c[0x0][0x154] ;  /* 0x0000550000067ab9 */ /* 0x000fc60000000800 */
[----:B0-----:R-:W-:Y:S02]  /*ba90*/  IMAD.MOV R6, RZ, RZ, -R22 ;  /* 0x000000ffff067224 */ /* 0x001fe400078e0a16 */
[----:B------:R-:W-:Y:S02]  /*baa0*/  IMAD.IADD R5, R5, 0x1, R7 ;  /* 0x0000000105057824 */ /* 0x000fe400078e0207 */
[----:B-1----:R-:W-:Y:S01]  /*bab0*/  IMAD R15, R20, R6, R15 ;  /* 0x00000006140f7224 */ /* 0x002fe200078e020f */
[----:B--2---:R-:W-:Y:S01]  /*bac0*/  I2FP.F32.U32 R6, R13 ;  /* 0x0000000d00067245 */ /* 0x004fe20000201000 */
[----:B------:R-:W0:Y:S01]  /*bad0*/  LDC R20, c[0x0][0x148] ;  /* 0x00005200ff147b82 */ /* 0x000e220000000800 */
[--C-:B------:R-:W-:Y:S02]  /*bae0*/  SHF.R.U64 R21, R4, UR5, R5.reuse ;  /* 0x0000000504157c19 */ /* 0x100fe40008001205 */
[----:B------:R-:W-:Y:S01]  /*baf0*/  SHF.R.U32.HI R4, RZ, UR5, R5 ;  /* 0x00000005ff047c19 */ /* 0x000fe20008011605 */
[----:B------:R-:W-:Y:S01]  /*bb00*/  FMUL R6, R6, UR6 ;  /* 0x0000000606067c20 */ /* 0x000fe20008400000 */
[----:B------:R-:W-:-:S02]  /*bb10*/  ULDC UR5, c[0x0][0x608] ;  /* 0x0001820000057ab9 */ /* 0x000fc40000000800 */
[--C-:B------:R-:W-:Y:S01]  /*bb20*/  SHF.R.U64 R23, R21, UR5, R4.reuse ;  /* 0x0000000515177c19 */ /* 0x100fe20008001204 */
[----:B------:R1:W2:Y:S01]  /*bb30*/  F2I.U32.TRUNC.NTZ R24, R6 ;  /* 0x0000000600187305 */ /* 0x0002a2000020f000 */
[----:B------:R-:W-:Y:S01]  /*bb40*/  SHF.R.U32.HI R4, RZ, UR5, R4 ;  /* 0x00000005ff047c19 */ /* 0x000fe20008011604 */
[----:B------:R-:W-:-:S03]  /*bb50*/  ULDC UR5, c[0x0][0x658] ;  /* 0x0001960000057ab9 */ /* 0x000fc60000000800 */
[--C-:B------:R-:W-:Y:S02]  /*bb60*/  SHF.R.U64 R22, R23, UR5, R4.reuse ;  /* 0x0000000517167c19 */ /* 0x100fe40008001204 */
[----:B------:R-:W-:-:S03]  /*bb70*/  SHF.R.U32.HI R25, RZ, UR5, R4 ;  /* 0x00000005ff197c19 */ /* 0x000fc60008011604 */
[----:B------:R-:W-:Y:S02]  /*bb80*/  IMAD.MOV.U32 R4, RZ, RZ, R22 ;  /* 0x000000ffff047224 */ /* 0x000fe400078e0016 */
[----:B------:R-:W-:Y:S01]  /*bb90*/  IMAD.MOV.U32 R5, RZ, RZ, R25 ;  /* 0x000000ffff057224 */ /* 0x000fe200078e0019 */
[----:B-1----:R-:W-:Y:S06]  /*bba0*/  @!P0 BRA `(.L_x_302) ;  /* 0x0000000000288947 */ /* 0x002fec0003800000 */
        /* <DEDUP_REMOVED lines=10> */
.L_x_302:
[----:B------:R-:W-:Y:S01]  /*bc50*/  ISETP.NE.AND P0, PT, R2, 0x1, PT ;  /* 0x000000010200780c */ /* 0x000fe20003f05270 */
[----:B------:R-:W-:Y:S01]  /*bc60*/  ULDC UR5, c[0x0][0x648] ;  /* 0x0001920000057ab9 */ /* 0x000fe20000000800 */
[----:B------:R-:W-:Y:S01]  /*bc70*/  LOP3.LUT R23, R23, UR17, RZ, 0xc0, !PT ;  /* 0x0000001117177c12 */ /* 0x000fe2000f8ec0ff */
[----:B--2---:R-:W-:Y:S01]  /*bc80*/  IMAD.MOV R24, RZ, RZ, -R24 ;  /* 0x000000ffff187224 */ /* 0x004fe200078e0a18 */
[----:B------:R-:W-:Y:S01]  /*bc90*/  SHF.R.U64 R4, R4, UR5, R5 ;  /* 0x0000000504047c19 */ /* 0x000fe20008001205 */
[----:B------:R-:W-:Y:S01]  /*bca0*/  ULDC UR5, c[0x0][0x638] ;  /* 0x00018e0000057ab9 */ /* 0x000fe20000000800 */
[----:B------:R-:W-:Y:S01]  /*bcb0*/  LOP3.LUT R21, R21, UR4, RZ, 0xc0, !PT ;  /* 0x0000000415157c12 */ /* 0x000fe2000f8ec0ff */
[----:B------:R-:W-:Y:S01]  /*bcc0*/  ULDC UR6, c[0x0][0x610] ;  /* 0x0001840000067ab9 */ /* 0x000fe20000000800 */
[----:B------:R-:W-:Y:S02]  /*bcd0*/  IMAD.MOV.U32 R6, RZ, RZ, R14 ;  /* 0x000000ffff067224 */ /* 0x000fe400078e000e */
[----:B------:R-:W-:-:S02]  /*bce0*/  IMAD.MOV R5, RZ, RZ, -R4 ;  /* 0x000000ffff057224 */ /* 0x000fc400078e0a04 */
[----:B------:R-:W-:Y:S02]  /*bcf0*/  IMAD R4, R4, UR18, R23 ;  /* 0x0000001204047c24 */ /* 0x000fe4000f8e0217 */
[----:B0-----:R-:W-:Y:S02]  /*bd00*/  @P0 IMAD R15, R20, R24, R13 ;  /* 0x00000018140f0224 */ /* 0x001fe400078e020d */
[----:B------:R-:W-:Y:S01]  /*bd10*/  IMAD R22, R5, UR5, R22 ;  /* 0x0000000505167c24 */ /* 0x000fe2000f8e0216 */
[----:B------:R-:W-:Y:S01]  /*bd20*/  ULDC UR5, c[0x0][0x600] ;  /* 0x0001800000057ab9 */ /* 0x000fe20000000800 */
[----:B------:R-:W-:Y:S02]  /*bd30*/  IMAD R15, R4, UR6, R15 ;  /* 0x00000006040f7c24 */ /* 0x000fe4000f8e020f */
[----:B------:R-:W-:Y:S02]  /*bd40*/  IMAD R22, R22, UR5, R21 ;  /* 0x0000000516167c24 */ /* 0x000fe4000f8e0215 */
[----:B------:R-:W-:-:S03]  /*bd50*/  IMAD.MOV.U32 R4, RZ, RZ, 0x1 ;  /* 0x00000001ff047424 */ /* 0x000fc600078e00ff */
[----:B------:R-:W-:Y:S02]  /*bd60*/  SEL R7, R22, R15, !P0 ;  /* 0x0000000f16077207 */ /* 0x000fe40004000000 */
[----:B------:R-:W-:-:S07]  /*bd70*/  SEL R13, R15, R22, !P0 ;  /* 0x000000160f0d7207 */ /* 0x000fce0004000000 */
.L_x_300:
[----:B------:R-:W-:Y:S05]  /*bd80*/  BSYNC B1 ;  /* 0x0000000000017941 */ /* 0x000fea0003800000 */
.L_x_299:
[----:B------:R-:W-:-:S13]  /*bd90*/  LOP3.LUT P0, RZ, R4, 0xff, RZ, 0xc0, !PT ;  /* 0x000000ff04ff7812 */ /* 0x000fda000780c0ff */
[----:B------:R-:W-:Y:S05]  /*bda0*/  @P0 BRA `(.L_x_303) ;  /* 0xfffffff400340947 */ /* 0x000fea000383ffff */
[----:B------:R-:W-:Y:S05]  /*bdb0*/  BSYNC B0 ;  /* 0x0000000000007941 */ /* 0x000fea0003800000 */
.L_x_292:
[----:B------:R-:W-:-:S03]  /*bdc0*/  UMOV UR5, 0xffffffff ;  /* 0xffffffff00057882 */ /* 0x000fc60000000000 */
[----:B------:R-:W-:Y:S05]  /*bdd0*/  BRA.DIV UR5, `(.L_x_304) ;  /* 0x0000000605147947 */ /* 0x000fea000b800000 */
[----:B------:R-:W-:-:S13]  /*bde0*/  ELECT P6, URZ, PT ;  /* 0x00000000003f782f */ /* 0x000fda00038c0000 */
.L_x_318:
[----:B------:R-:W-:Y:S04]  /*bdf0*/  BSSY B0, `(.L_x_305) ;  /* 0x000002b000007945 */ /* 0x000fe80003800000 */
[----:B------:R-:W-:Y:S05]  /*be00*/  @!P6 BRA `(.L_x_306) ;  /* 0x0000000000a4e947 */ /* 0x000fea0003800000 */
[----:B------:R-:W-:-:S04]  /*be10*/  LOP3.LUT R19, R19, 0x2, RZ, 0xfc, !PT ;  /* 0x0000000213137812 */ /* 0x000fc800078efcff */
[----:B------:R-:W-:-:S13]  /*be20*/  ISETP.NE.AND P0, PT, R19, 0x3, PT ;  /* 0x000000031300780c */ /* 0x000fda0003f05270 */
[----:B------:R-:W-:Y:S05]  /*be30*/  @!P0 BRA `(.L_x_307) ;  /* 0x0000000000048947 */ /* 0x000fea0003800000 */
[----:B------:R-:W-:Y:S01]  /*be40*/  BPT.TRAP 0x1 ;  /* 0x000000040000795c */ /* 0x000fe20000300000 */
.L_x_307:
[----:B------:R-:W0:Y:S01]  /*be50*/  S2R R5, SR_CgaCtaId ;  /* 0x0000000000057919 */ /* 0x000e220000008800 */
[----:B------:R-:W-:Y:S02]  /*be60*/  MOV R2, 0x400 ;  /* 0x0000040000027802 */ /* 0x000fe40000000f00 */
[----:B------:R-:W-:Y:S02]  /*be70*/  SHF.L.U32 R4, R0, 0x1f, RZ ;  /* 0x0000001f00047819 */ /* 0x000fe400000006ff */
[----:B0-----:R-:W-:-:S05]  /*be80*/  LEA R2, R5, R2, 0x18 ;  /* 0x0000000205027211 */ /* 0x001fca00078ec0ff */
[----:B------:R-:W-:-:S04]  /*be90*/  VIADD R2, R2, 0x20 ;  /* 0x0000002002027836 */ /* 0x000fc80000000000 */
[C---:B------:R-:W-:Y:S02]  /*bea0*/  IMAD R7, R3.reuse, 0x8, R2 ;  /* 0x0000000803077824 */ /* 0x040fe400078e0202 */
[----:B------:R-:W-:Y:S02]  /*beb0*/  VIADD R3, R3, 0x1 ;  /* 0x0000000103037836 */ /* 0x000fe40000000000 */
[----:B------:R-:W0:Y:S03]  /*bec0*/  SYNCS.PHASECHK.TRANS64.TRYWAIT P0, [R7+URZ], R4 ;  /* 0x00000004070075a7 */ /* 0x000e26000800017f */
[----:B------:R-:W-:-:S04]  /*bed0*/  ISETP.NE.AND P1, PT, R3, 0x4, PT ;  /* 0x000000040300780c */ /* 0x000fc80003f25270 */
[----:B------:R-:W-:Y:S02]  /*bee0*/  SEL R5, RZ, 0x1, P1 ;  /* 0x00000001ff057807 */ /* 0x000fe40000800000 */
[----:B------:R-:W-:Y:S02]  /*bef0*/  SEL R3, R3, RZ, P1 ;  /* 0x000000ff03037207 */ /* 0x000fe40000800000 */
[----:B------:R-:W-:-:S03]  /*bf00*/  LOP3.LUT R6, R0, R5, RZ, 0x3c, !PT ;  /* 0x0000000500067212 */ /* 0x000fc600078e3cff */
[----:B------:R-:W-:Y:S01]  /*bf10*/  IMAD R8, R3, 0x8, R2 ;  /* 0x0000000803087824 */ /* 0x000fe200078e0202 */
[----:B------:R-:W-:Y:S01]  /*bf20*/  SHF.L.U32 R5, R6, 0x1f, RZ ;  /* 0x0000001f06057819 */ /* 0x000fe200000006ff */
[----:B0-----:R-:W-:Y:S06]  /*bf30*/  @!P0 BRA `(.L_x_308) ;  /* 0x0000000000dc8947 */ /* 0x001fec0003800000 */
.L_x_319:
[----:B------:R-:W1:Y:S01]  /*bf40*/  SYNCS.PHASECHK.TRANS64.TRYWAIT P0, [R8+URZ], R5 ;  /* 0x00000005080075a7 */ /* 0x000e62000800017f */
[----:B------:R-:W-:-:S05]  /*bf50*/  VIADD R0, R3, 0x1 ;  /* 0x0000000103007836 */ /* 0x000fca0000000000 */
[----:B------:R-:W-:-:S04]  /*bf60*/  ISETP.NE.AND P1, PT, R0, 0x4, PT ;  /* 0x000000040000780c */ /* 0x000fc80003f25270 */
[----:B------:R-:W-:Y:S02]  /*bf70*/  SEL R3, RZ, 0x1, P1 ;  /* 0x00000001ff037807 */ /* 0x000fe40000800000 */
[----:B0-----:R-:W-:Y:S02]  /*bf80*/  SEL R7, R0, RZ, P1 ;  /* 0x000000ff00077207 */ /* 0x001fe40000800000 */
[----:B------:R-:W-:-:S03]  /*bf90*/  LOP3.LUT R9, R6, R3, RZ, 0x3c, !PT ;  /* 0x0000000306097212 */ /* 0x000fc600078e3cff */
[----:B------:R-:W-:Y:S01]  /*bfa0*/  IMAD R11, R7, 0x8, R2 ;  /* 0x00000008070b7824 */ /* 0x000fe200078e0202 */
[----:B------:R-:W-:Y:S01]  /*bfb0*/  SHF.L.U32 R6, R9, 0x1f, RZ ;  /* 0x0000001f09067819 */ /* 0x000fe200000006ff */
[----:B-1----:R-:W-:Y:S06]  /*bfc0*/  @!P0 BRA `(.L_x_309) ;  /* 0x0000000000cc8947 */ /* 0x002fec0003800000 */
.L_x_320:
[----:B------:R-:W1:Y:S01]  /*bfd0*/  SYNCS.PHASECHK.TRANS64.TRYWAIT P0, [R11+URZ], R6 ;  /* 0x000000060b0075a7 */ /* 0x000e62000800017f */
[----:B------:R-:W-:-:S05]  /*bfe0*/  VIADD R0, R7, 0x1 ;  /* 0x0000000107007836 */ /* 0x000fca0000000000 */
[----:B------:R-:W-:-:S04]  /*bff0*/  ISETP.NE.AND P1, PT, R0, 0x4, PT ;  /* 0x000000040000780c */ /* 0x000fc80003f25270 */
[----:B------:R-:W-:Y:S02]  /*c000*/  SEL R4, RZ, 0x1, P1 ;  /* 0x00000001ff047807 */ /* 0x000fe40000800000 */
[----:B------:R-:W-:Y:S02]  /*c010*/  SEL R3, R0, RZ, P1 ;  /* 0x000000ff00037207 */ /* 0x000fe40000800000 */
[----:B------:R-:W-:Y:S01]  /*c020*/  LOP3.LUT R0, R9, R4, RZ, 0x3c, !PT ;  /* 0x0000000409007212 */ /* 0x000fe200078e3cff */
[----:B-1----:R-:W-:Y:S06]  /*c030*/  @!P0 BRA `(.L_x_310) ;  /* 0x0000000000c48947 */ /* 0x002fec0003800000 */
.L_x_321:
[----:B------:R-:W-:Y:S01]  /*c040*/  IMAD R3, R3, 0x8, R2 ;  /* 0x0000000803037824 */ /* 0x000fe200078e0202 */
[----:B------:R-:W-:-:S07]  /*c050*/  SHF.L.U32 R0, R0, 0x1f, RZ ;  /* 0x0000001f00007819 */ /* 0x000fce00000006ff */
.L_x_311:
[----:B--2---:R2:W3:Y:S02]  /*c060*/  SYNCS.PHASECHK.TRANS64.TRYWAIT P0, [R3+URZ], R0 ;  /* 0x00000000030075a7 */ /* 0x0044e4000800017f */
[----:B---3--:R-:W-:Y:S05]  /*c070*/  @!P0 NANOSLEEP.SYNCS 0x989680 ;  /* 0x009896800000895d */ /* 0x008fea0003900000 */
[----:B------:R-:W3:Y:S02]  /*c080*/  @!P0 SYNCS.PHASECHK.TRANS64 P0, [R3+URZ], R0 ;  /* 0x00000000030085a7 */ /* 0x000ee4000800007f */
[----:B---3--:R-:W-:Y:S05]  /*c090*/  @!P0 BRA `(.L_x_311) ;  /* 0xfffffffc00f08947 */ /* 0x008fea000383ffff */
.L_x_306:
[----:B------:R-:W-:Y:S05]  /*c0a0*/  BSYNC B0 ;  /* 0x0000000000007941 */ /* 0x000fea0003800000 */
.L_x_305:
[----:B------:R-:W-:Y:S05]  /*c0b0*/  EXIT ;  /* 0x000000000000794d */ /* 0x000fea0003800000 */
.L_x_21:
[----:B---3--:R3:W4:Y:S02]  /*c0c0*/  SYNCS.PHASECHK.TRANS64.TRYWAIT P1, [R3+URZ], R0 ;  /* 0x00000000030075a7 */ /* 0x008724000802017f */
[----:B----4-:R-:W-:Y:S05]  /*c0d0*/  @!P1 NANOSLEEP.SYNCS 0x989680 ;  /* 0x009896800000995d */ /* 0x010fea0003900000 */
[----:B------:R-:W4:Y:S02]  /*c0e0*/  @!P1 SYNCS.PHASECHK.TRANS64 P1, [R3+URZ], R0 ;  /* 0x00000000030095a7 */ /* 0x000f24000802007f */
[----:B----4-:R-:W-:Y:S05]  /*c0f0*/  @!P1 BRA `(.L_x_21) ;  /* 0xfffffffc00f09947 */ /* 0x010fea000383ffff */
[----:B------:R-:W-:Y:S05]  /*c100*/  BRA `(.L_x_20) ;  /* 0xffffff5000e87947 */ /* 0x000fea000383ffff */
.L_x_26:
[----:B-1----:R1:W2:Y:S02]  /*c110*/  SYNCS.PHASECHK.TRANS64.TRYWAIT P1, [R5+URZ], R4 ;  /* 0x00000004050075a7 */ /* 0x0022a4000802017f */
[----:B--2---:R-:W-:Y:S05]  /*c120*/  @!P1 NANOSLEEP.SYNCS 0x989680 ;  /* 0x009896800000995d */ /* 0x004fea0003900000 */
[----:B------:R-:W2:Y:S02]  /*c130*/  @!P1 SYNCS.PHASECHK.TRANS64 P1, [R5+URZ], R4 ;  /* 0x00000004050095a7 */ /* 0x000ea4000802007f */
[----:B--2---:R-:W-:Y:S05]  /*c140*/  @!P1 BRA `(.L_x_26) ;  /* 0xfffffffc00f09947 */ /* 0x004fea000383ffff */
[----:B------:R-:W-:Y:S05]  /*c150*/  BRA `(.L_x_25) ;  /* 0xffffff5800287947 */ /* 0x000fea000383ffff */
.L_x_293:
[----:B------:R-:W-:Y:S01]  /*c160*/  BSSY B1, `(.L_x_312) ;  /* 0x0000006000017945 */ /* 0x000fe20003800000 */
[----:B------:R-:W-:-:S07]  /*c170*/  IMAD.MOV.U32 R15, RZ, RZ, -0x1 ;  /* 0xffffffffff0f7424 */ /* 0x000fce00078e00ff */
[----:B------:R-:W-:Y:S05]  /*c180*/  WARPSYNC.COLLECTIVE R15, `(.L_x_313) ;  /* 0x000000000f0c7348 */ /* 0x000fea0003c00000 */
[----:B------:R-:W-:Y:S02]  /*c190*/  ELECT P6, UR62, PT ;  /* 0x00000000003e782f */ /* 0x000fe400038c0000 */
[----:B------:R-:W-:Y:S01]  /*c1a0*/  MOV R14, UR62 ;  /* 0x0000003e000e7c02 */ /* 0x000fe20008000f00 */
[----:B------:R-:W-:Y:S10]  /*c1b0*/  ENDCOLLECTIVE ;  /* 0x000000000000791b */ /* 0x000ff40003800000 */
.L_x_313:
[----:B------:R-:W-:Y:S05]  /*c1c0*/  BSYNC B1 ;  /* 0x0000000000017941 */ /* 0x000fea0003800000 */
.L_x_312:
[----:B------:R-:W-:Y:S05]  /*c1d0*/  BRA `(.L_x_314) ;  /* 0xfffffff000347947 */ /* 0x000fea000383ffff */
.L_x_296:
[----:B0-----:R0:W1:Y:S02]  /*c1e0*/  SYNCS.PHASECHK.TRANS64.TRYWAIT P0, [R22+URZ+0x20], R13 ;  /* 0x0000200d160075a7 */ /* 0x001064000800017f */
[----:B-1----:R-:W-:Y:S05]  /*c1f0*/  @!P0 NANOSLEEP.SYNCS 0x989680 ;  /* 0x009896800000895d */ /* 0x002fea0003900000 */
[----:B------:R-:W1:Y:S02]  /*c200*/  @!P0 SYNCS.PHASECHK.TRANS64 P0, [R22+URZ+0x20], R13 ;  /* 0x0000200d160085a7 */ /* 0x000e64000800007f */
[----:B-1----:R-:W-:Y:S05]  /*c210*/  @!P0 BRA `(.L_x_296) ;  /* 0xfffffffc00f08947 */ /* 0x002fea000383ffff */
[----:B------:R-:W-:Y:S05]  /*c220*/  BRA `(.L_x_315) ;  /* 0xfffffff000747947 */ /* 0x000fea000383ffff */
.L_x_304:
[----:B------:R-:W-:Y:S01]  /*c230*/  BSSY B0, `(.L_x_316) ;  /* 0x0000006000007945 */ /* 0x000fe20003800000 */
[----:B------:R-:W-:-:S07]  /*c240*/  IMAD.MOV.U32 R15, RZ, RZ, -0x1 ;  /* 0xffffffffff0f7424 */ /* 0x000fce00078e00ff */
[----:B------:R-:W-:Y:S05]  /*c250*/  WARPSYNC.COLLECTIVE R15, `(.L_x_317) ;  /* 0x000000000f0c7348 */ /* 0x000fea0003c00000 */
[----:B------:R-:W-:Y:S02]  /*c260*/  ELECT P6, UR62, PT ;  /* 0x00000000003e782f */ /* 0x000fe400038c0000 */
[----:B------:R-:W-:Y:S01]  /*c270*/  MOV R14, UR62 ;  /* 0x0000003e000e7c02 */ /* 0x000fe20008000f00 */
[----:B------:R-:W-:Y:S10]  /*c280*/  ENDCOLLECTIVE ;  /* 0x000000000000791b */ /* 0x000ff40003800000 */
.L_x_317:
[----:B------:R-:W-:Y:S05]  /*c290*/  BSYNC B0 ;  /* 0x0000000000007941 */ /* 0x000fea0003800000 */
.L_x_316:
[----:B------:R-:W-:Y:S05]  /*c2a0*/  BRA `(.L_x_318) ;  /* 0xfffffff800d07947 */ /* 0x000fea000383ffff */
.L_x_308:
[----:B0-----:R0:W1:Y:S02]  /*c2b0*/  SYNCS.PHASECHK.TRANS64.TRYWAIT P0, [R7+URZ], R4 ;  /* 0x00000004070075a7 */ /* 0x001064000800017f */
[----:B-1----:R-:W-:Y:S05]  /*c2c0*/  @!P0 NANOSLEEP.SYNCS 0x989680 ;  /* 0x009896800000895d */ /* 0x002fea0003900000 */
[----:B------:R-:W1:Y:S02]  /*c2d0*/  @!P0 SYNCS.PHASECHK.TRANS64 P0, [R7+URZ], R4 ;  /* 0x00000004070085a7 */ /* 0x000e64000800007f */
[----:B-1----:R-:W-:Y:S05]  /*c2e0*/  @!P0 BRA `(.L_x_308) ;  /* 0xfffffffc00f08947 */ /* 0x002fea000383ffff */
[----:B------:R-:W-:Y:S05]  /*c2f0*/  BRA `(.L_x_319) ;  /* 0xfffffffc00107947 */ /* 0x000fea000383ffff */
.L_x_309:
[----:B0-----:R0:W1:Y:S02]  /*c300*/  SYNCS.PHASECHK.TRANS64.TRYWAIT P0, [R8+URZ], R5 ;  /* 0x00000005080075a7 */ /* 0x001064000800017f */
[----:B-1----:R-:W-:Y:S05]  /*c310*/  @!P0 NANOSLEEP.SYNCS 0x989680 ;  /* 0x009896800000895d */ /* 0x002fea0003900000 */
[----:B------:R-:W1:Y:S02]  /*c320*/  @!P0 SYNCS.PHASECHK.TRANS64 P0, [R8+URZ], R5 ;  /* 0x00000005080085a7 */ /* 0x000e64000800007f */
[----:B-1----:R-:W-:Y:S05]  /*c330*/  @!P0 BRA `(.L_x_309) ;  /* 0xfffffffc00f08947 */ /* 0x002fea000383ffff */
[----:B------:R-:W-:Y:S05]  /*c340*/  BRA `(.L_x_320) ;  /* 0xfffffffc00207947 */ /* 0x000fea000383ffff */
.L_x_310:
[----:B-1----:R1:W2:Y:S02]  /*c350*/  SYNCS.PHASECHK.TRANS64.TRYWAIT P0, [R11+URZ], R6 ;  /* 0x000000060b0075a7 */ /* 0x0022a4000800017f */
[----:B--2---:R-:W-:Y:S05]  /*c360*/  @!P0 NANOSLEEP.SYNCS 0x989680 ;  /* 0x009896800000895d */ /* 0x004fea0003900000 */
[----:B------:R-:W2:Y:S02]  /*c370*/  @!P0 SYNCS.PHASECHK.TRANS64 P0, [R11+URZ], R6 ;  /* 0x000000060b0085a7 */ /* 0x000ea4000800007f */
[----:B--2---:R-:W-:Y:S05]  /*c380*/  @!P0 BRA `(.L_x_310) ;  /* 0xfffffffc00f08947 */ /* 0x004fea000383ffff */
[----:B------:R-:W-:Y:S05]  /*c390*/  BRA `(.L_x_321) ;  /* 0xfffffffc00287947 */ /* 0x000fea000383ffff */
.L_x_322:
[----:B------:R-:W-:-:S00]  /*c3a0*/  BRA `(.L_x_322) ;  /* 0xfffffffc00fc7947 */ /* 0x000fc0000383ffff */
[----:B------:R-:W-:-:S00]  /*c3b0*/  NOP ;  /* 0x0000000000007918 */ /* 0x000fc00000000000 */
        /* <DEDUP_REMOVED lines=12> */
.L_x_323:


//--------------------- .nv.global.init           --------------------------
	.section	.nv.global.init,"aw",@progbits
.nv.global.init:
	.type		$str$22,@object
	.size		$str$22,($str$23 - $str$22)
$str$22:
        /*0000*/ 	.byte	0x6b, 0x5f, 0x74, 0x69, 0x6c, 0x65, 0x5f, 0x63, 0x6f, 0x75, 0x6e, 0x74, 0x20, 0x3e, 0x3d, 0x20
        /*0010*/ 	.byte	0x31, 0x00
	.type		$str$23,@object
	.size		$str$23,(__unnamed_1 - $str$23)
$str$23:
        /*0012*/ 	.byte	0x2f, 0x74, 0x6d, 0x70, 0x2f, 0x63, 0x75, 0x74, 0x6c, 0x61, 0x73, 0x73, 0x5f, 0x73, 0x77, 0x65
        /*0022*/ 	.byte	0x65, 0x70, 0x5f, 0x73, 0x72, 0x63, 0x2f, 0x69, 0x6e, 0x63, 0x6c, 0x75, 0x64, 0x65, 0x2f, 0x63
        /*0032*/ 	.byte	0x75, 0x74, 0x6c, 0x61, 0x73, 0x73, 0x2f, 0x67, 0x65, 0x6d, 0x6d, 0x2f, 0x63, 0x6f, 0x6c, 0x6c
        /*0042*/ 	.byte	0x65, 0x63, 0x74, 0x69, 0x76, 0x65, 0x2f, 0x73, 0x6d, 0x39, 0x30, 0x5f, 0x6d, 0x6d, 0x61, 0x5f
        /*0052*/ 	.byte	0x74, 0x6d, 0x61, 0x5f, 0x67, 0x6d, 0x6d, 0x61, 0x5f, 0x73, 0x73, 0x5f, 0x77, 0x61, 0x72, 0x70
        /*0062*/ 	.byte	0x73, 0x70, 0x65, 0x63, 0x69, 0x61, 0x6c, 0x69, 0x7a, 0x65, 0x64, 0x2e, 0x68, 0x70, 0x70, 0x00
	.type		__unnamed_1,@object
	.size		__unnamed_1,(.L_0 - __unnamed_1)
__unnamed_1:
        /*0072*/ 	.byte	0x76, 0x6f, 0x69, 0x64, 0x20, 0x63, 0x75, 0x74, 0x6c, 0x61, 0x73, 0x73, 0x3a, 0x3a, 0x67, 0x65
        /* <DEDUP_REMOVED lines=177> */
        /*0b92*/ 	.byte	0x3a, 0x69, 0x64, 0x65, 0x6e, 0x74, 0x69, 0x74, 0x79, 0x5d, 0x00
.L_0:


//--------------------- .nv.shared._ZN7cutlass13device_kernelINS_4gemm6kernel13GemmUniversalIN4cute5tupleIJiiiiEEENS1_10collective13CollectiveMmaINS1_34MainloopSm90TmaGmmaWarpSpecializedILi4ENS5_IJNS4_1CILi1EEENSA_ILi2EEESB_EEENS1_35KernelTmaWarpSpecializedCooperativeEEENS5_IJNSA_ILi256EEENSA_ILi128EEENSA_ILi32EEEEEENS_10tfloat32_tENS5_IJlSB_lEEESK_SL_NS4_8TiledMMAINS4_8MMA_AtomIJNS4_4SM904GMMA30MMA_64x128x8_F32TF32TF32_SS_TNILNSP_7ScaleInE1ELSR_1EEEEEENS4_6LayoutINS5_IJSC_SB_SB_EEENS5_IJSB_NSA_ILi0EEESW_EEEEENS5_IJNS4_10UnderscoreESZ_SZ_EEEEENS4_23SM90_TMA_LOAD_MULTICASTENS4_14ComposedLayoutINS4_7SwizzleILi3ELi4ELi3EEENS4_18smem_ptr_flag_bitsILi32EEENSU_INS5_IJNSA_ILi8EEESI_EEENS5_IJSI_SB_EEEEEEEvNS4_8identityENS4_13SM90_TMA_LOADES1C_vS1D_EENS_8epilogue10collective6detail29Sm90TmaWarpSpecializedAdapterINS1H_15DefaultEpilogueISK_SL_SL_NS1G_6thread17LinearCombinationISK_Li1EffLNS1L_9ScaleType4KindE0ELNS_15FloatRoundStyleE2ESK_EENS1_15EpilogueDefaultEEEEEvvEEEEvNT_6ParamsE --------------------------
	.section	.nv.shared._ZN7cutlass13device_kernelINS_4gemm6kernel13GemmUniversalIN4cute5tupleIJiiiiEEENS1_10collective13CollectiveMmaINS1_34MainloopSm90TmaGmmaWarpSpecializedILi4ENS5_IJNS4_1CILi1EEENSA_ILi2EEESB_EEENS1_35KernelTmaWarpSpecializedCooperativeEEENS5_IJNSA_ILi256EEENSA_ILi128EEENSA_ILi32EEEEEENS_10tfloat32_tENS5_IJlSB_lEEESK_SL_NS4_8TiledMMAINS4_8MMA_AtomIJNS4_4SM904GMMA30MMA_64x128x8_F32TF32TF32_SS_TNILNSP_7ScaleInE1ELSR_1EEEEEENS4_6LayoutINS5_IJSC_SB_SB_EEENS5_IJSB_NSA_ILi0EEESW_EEEEENS5_IJNS4_10UnderscoreESZ_SZ_EEEEENS4_23SM90_TMA_LOAD_MULTICASTENS4_14ComposedLayoutINS4_7SwizzleILi3ELi4ELi3EEENS4_18smem_ptr_flag_bitsILi32EEENSU_INS5_IJNSA_ILi8EEESI_EEENS5_IJSI_SB_EEEEEEEvNS4_8identityENS4_13SM90_TMA_LOADES1C_vS1D_EENS_8epilogue10collective6detail29Sm90TmaWarpSpecializedAdapterINS1H_15DefaultEpilogueISK_SL_SL_NS1G_6thread17LinearCombinationISK_Li1EffLNS1L_9ScaleType4KindE0ELNS_15FloatRoundStyleE2ESK_EENS1_15EpilogueDefaultEEEEEvvEEEEvNT_6ParamsE,"aw",@nobits
	.sectionflags	@""
	.align	16
	.zero		1024


//--------------------- .nv.shared.reserved.0     --------------------------
	.section	.nv.shared.reserved.0,"aw",@nobits
	.weak		__nv_reservedSMEM_offset_0_alias
	.size		__nv_reservedSMEM_offset_0_alias, 0, 0
	.other		__nv_reservedSMEM_offset_0_alias,@"STO_CUDA_RESERVED_SHARED STV_DEFAULT"
__nv_reservedSMEM_offset_0_alias:
	.zero		0


//--------------------- .nv.global                --------------------------
	.section	.nv.global,"aw",@nobits
.nv.global:
	.type		_ZN39_INTERNAL_df5a6fdb_4_k_cu_256fa555_63514cute1_E,@object
	.size		_ZN39_INTERNAL_df5a6fdb_4_k_cu_256fa555_63514cute1_E,(_ZN39_INTERNAL_df5a6fdb_4_k_cu_256fa555_63514cuda3std3__45__cpo6cbeginE - _ZN39_INTERNAL_df5a6fdb_4_k_cu_256fa555_63514cute1_E)
_ZN39_INTERNAL_df5a6fdb_4_k_cu_256fa555_63514cute1_E:
	.zero		1
	.type		_ZN39_INTERNAL_df5a6fdb_4_k_cu_256fa555_63514cuda3std3__45__cpo6cbeginE,@object
	.size		_ZN39_INTERNAL_df5a6fdb_4_k_cu_256fa555_63514cuda3std3__45__cpo6cbeginE,(_ZN39_INTERNAL_df5a6fdb_4_k_cu_256fa555_63514cuda3std3__48in_placeE - _ZN39_INTERNAL_df5a6fdb_4_k_cu_256fa555_63514cuda3std3__45__cpo6cbeginE)
_ZN39_INTERNAL_df5a6fdb_4_k_cu_256fa555_63514cuda3std3__45__cpo6cbeginE:
	.zero		1
	.type		_ZN39_INTERNAL_df5a6fdb_4_k_cu_256fa555_63514cuda3std3__48in_placeE,@object
	.size		_ZN39_INTERNAL_df5a6fdb_4_k_cu_256fa555_63514cuda3std3__48in_placeE,(_ZN39_INTERNAL_df5a6fdb_4_k_cu_256fa555_63514cuda3std6ranges3__45__cpo9iter_moveE - _ZN39_INTERNAL_df5a6fdb_4_k_cu_256fa555_63514cuda3std3__48in_placeE)
_ZN39_INTERNAL_df5a6fdb_4_k_cu_256fa555_63514cuda3std3__48in_placeE:
	.zero		1
	.type		_ZN39_INTERNAL_df5a6fdb_4_k_cu_256fa555_63514cuda3std6ranges3__45__cpo9iter_moveE,@object
	.size		_ZN39_INTERNAL_df5a6fdb_4_k_cu_256fa555_63514cuda3std6ranges3__45__cpo9iter_moveE,(_ZN39_INTERNAL_df5a6fdb_4_k_cu_256fa555_63514cuda3std3__45__cpo5beginE - _ZN39_INTERNAL_df5a6fdb_4_k_cu_256fa555_63514cuda3std6ranges3__45__cpo9iter_moveE)
_ZN39_INTERNAL_df5a6fdb_4_k_cu_256fa555_63514cuda3std6ranges3__45__cpo9iter_moveE:
	.zero		1
	.type		_ZN39_INTERNAL_df5a6fdb_4_k_cu_256fa555_63514cuda3std3__45__cpo5beginE,@object
	.size		_ZN39_INTERNAL_df5a6fdb_4_k_cu_256fa555_63514cuda3std3__45__cpo5beginE,(_ZN39_INTERNAL_df5a6fdb_4_k_cu_256fa555_63514cuda3std3__441_GLOBAL__N__df5a6fdb_4_k_cu_256fa555_63516ignoreE - _ZN39_INTERNAL_df5a6fdb_4_k_cu_256fa555_63514cuda3std3__45__cpo5beginE)
_ZN39_INTERNAL_df5a6fdb_4_k_cu_256fa555_63514cuda3std3__45__cpo5beginE:
	.zero		1
	.type		_ZN39_INTERNAL_df5a6fdb_4_k_cu_256fa555_63514cuda3std3__441_GLOBAL__N__df5a6fdb_4_k_cu_256fa555_63516ignoreE,@object
	.size		_ZN39_INTERNAL_df5a6fdb_4_k_cu_256fa555_63514cuda3std3__441_GLOBAL__N__df5a6fdb_4_k_cu_256fa555_63516ignoreE,(_ZN39_INTERNAL_df5a6fdb_4_k_cu_256fa555_63514cute7productE - _ZN39_INTERNAL_df5a6fdb_4_k_cu_256fa555_63514cuda3std3__441_GLOBAL__N__df5a6fdb_4_k_cu_256fa555_63516ignoreE)
_ZN39_INTERNAL_df5a6fdb_4_k_cu_256fa555_63514cuda3std3__441_GLOBAL__N__df5a6fdb_4_k_cu_256fa555_63516ignoreE:
	.zero		1
	.type		_ZN39_INTERNAL_df5a6fdb_4_k_cu_256fa555_63514cute7productE,@object
	.size		_ZN39_INTERNAL_df5a6fdb_4_k_cu_256fa555_63514cute7productE,(_ZN39_INTERNAL_df5a6fdb_4_k_cu_256fa555_63514cuda3std3__45__cpo3endE - _ZN39_INTERNAL_df5a6fdb_4_k_cu_256fa555_63514cute7productE)
_ZN39_INTERNAL_df5a6fdb_4_k_cu_256fa555_63514cute7productE:
	.zero		1
	.type		_ZN39_INTERNAL_df5a6fdb_4_k_cu_256fa555_63514cuda3std3__45__cpo3endE,@object
	.size		_ZN39_INTERNAL_df5a6fdb_4_k_cu_256fa555_63514cuda3std3__45__cpo3endE,(_ZN39_INTERNAL_df5a6fdb_4_k_cu_256fa555_63514cuda3std3__419piecewise_constructE - _ZN39_INTERNAL_df5a6fdb_4_k_cu_256fa555_63514cuda3std3__45__cpo3endE)
_ZN39_INTERNAL_df5a6fdb_4_k_cu_256fa555_63514cuda3std3__45__cpo3endE:
	.zero		1
	.type		_ZN39_INTERNAL_df5a6fdb_4_k_cu_256fa555_63514cuda3std3__419piecewise_constructE,@object
	.size		_ZN39_INTERNAL_df5a6fdb_4_k_cu_256fa555_63514cuda3std3__419piecewise_constructE,(_ZN39_INTERNAL_df5a6fdb_4_k_cu_256fa555_63514cuda3std3__45__cpo4cendE - _ZN39_INTERNAL_df5a6fdb_4_k_cu_256fa555_63514cuda3std3__419piecewise_constructE)
_ZN39_INTERNAL_df5a6fdb_4_k_cu_256fa555_63514cuda3std3__419piecewise_constructE:
	.zero		1
	.type		_ZN39_INTERNAL_df5a6fdb_4_k_cu_256fa555_63514cuda3std3__45__cpo4cendE,@object
	.size		_ZN39_INTERNAL_df5a6fdb_4_k_cu_256fa555_63514cuda3std3__45__cpo4cendE,(_ZN39_INTERNAL_df5a6fdb_4_k_cu_256fa555_63514cuda3std6ranges3__45__cpo4swapE - _ZN39_INTERNAL_df5a6fdb_4_k_cu_256fa555_63514cuda3std3__45__cpo4cendE)
_ZN39_INTERNAL_df5a6fdb_4_k_cu_256fa555_63514cuda3std3__45__cpo4cendE:
	.zero		1
	.type		_ZN39_INTERNAL_df5a6fdb_4_k_cu_256fa555_63514cuda3std6ranges3__45__cpo4swapE,@object
	.size		_ZN39_INTERNAL_df5a6fdb_4_k_cu_256fa555_63514cuda3std6ranges3__45__cpo4swapE,(.L_8 - _ZN39_INTERNAL_df5a6fdb_4_k_cu_256fa555_63514cuda3std6ranges3__45__cpo4swapE)
_ZN39_INTERNAL_df5a6fdb_4_k_cu_256fa555_63514cuda3std6ranges3__45__cpo4swapE:
	.zero		1
.L_8:


//--------------------- .nv.constant0._ZN7cutlass13device_kernelINS_4gemm6kernel13GemmUniversalIN4cute5tupleIJiiiiEEENS1_10collective13CollectiveMmaINS1_34MainloopSm90TmaGmmaWarpSpecializedILi4ENS5_IJNS4_1CILi1EEENSA_ILi2EEESB_EEENS1_35KernelTmaWarpSpecializedCooperativeEEENS5_IJNSA_ILi256EEENSA_ILi128EEENSA_ILi32EEEEEENS_10tfloat32_tENS5_IJlSB_lEEESK_SL_NS4_8TiledMMAINS4_8MMA_AtomIJNS4_4SM904GMMA30MMA_64x128x8_F32TF32TF32_SS_TNILNSP_7ScaleInE1ELSR_1EEEEEENS4_6LayoutINS5_IJSC_SB_SB_EEENS5_IJSB_NSA_ILi0EEESW_EEEEENS5_IJNS4_10UnderscoreESZ_SZ_EEEEENS4_23SM90_TMA_LOAD_MULTICASTENS4_14ComposedLayoutINS4_7SwizzleILi3ELi4ELi3EEENS4_18smem_ptr_flag_bitsILi32EEENSU_INS5_IJNSA_ILi8EEESI_EEENS5_IJSI_SB_EEEEEEEvNS4_8identityENS4_13SM90_TMA_LOADES1C_vS1D_EENS_8epilogue10collective6detail29Sm90TmaWarpSpecializedAdapterINS1H_15DefaultEpilogueISK_SL_SL_NS1G_6thread17LinearCombinationISK_Li1EffLNS1L_9ScaleType4KindE0ELNS_15FloatRoundStyleE2ESK_EENS1_15EpilogueDefaultEEEEEvvEEEEvNT_6ParamsE --------------------------
	.section	.nv.constant0._ZN7cutlass13device_kernelINS_4gemm6kernel13GemmUniversalIN4cute5tupleIJiiiiEEENS1_10collective13CollectiveMmaINS1_34MainloopSm90TmaGmmaWarpSpecializedILi4ENS5_IJNS4_1CILi1EEENSA_ILi2EEESB_EEENS1_35KernelTmaWarpSpecializedCooperativeEEENS5_IJNSA_ILi256EEENSA_ILi128EEENSA_ILi32EEEEEENS_10tfloat32_tENS5_IJlSB_lEEESK_SL_NS4_8TiledMMAINS4_8MMA_AtomIJNS4_4SM904GMMA30MMA_64x128x8_F32TF32TF32_SS_TNILNSP_7ScaleInE1ELSR_1EEEEEENS4_6LayoutINS5_IJSC_SB_SB_EEENS5_IJSB_NSA_ILi0EEESW_EEEEENS5_IJNS4_10UnderscoreESZ_SZ_EEEEENS4_23SM90_TMA_LOAD_MULTICASTENS4_14ComposedLayoutINS4_7SwizzleILi3ELi4ELi3EEENS4_18smem_ptr_flag_bitsILi32EEENSU_INS5_IJNSA_ILi8EEESI_EEENS5_IJSI_SB_EEEEEEEvNS4_8identityENS4_13SM90_TMA_LOADES1C_vS1D_EENS_8epilogue10collective6detail29Sm90TmaWarpSpecializedAdapterINS1H_15DefaultEpilogueISK_SL_SL_NS1G_6thread17LinearCombinationISK_Li1EffLNS1L_9ScaleType4KindE0ELNS_15FloatRoundStyleE2ESK_EENS1_15EpilogueDefaultEEEEEvvEEEEvNT_6ParamsE,"a",@progbits
	.sectionflags	@""
	.align	4
.nv.constant0._ZN7cutlass13device_kernelINS_4gemm6kernel13GemmUniversalIN4cute5tupleIJiiiiEEENS1_10collective13CollectiveMmaINS1_34MainloopSm90TmaGmmaWarpSpecializedILi4ENS5_IJNS4_1CILi1EEENSA_ILi2EEESB_EEENS1_35KernelTmaWarpSpecializedCooperativeEEENS5_IJNSA_ILi256EEENSA_ILi128EEENSA_ILi32EEEEEENS_10tfloat32_tENS5_IJlSB_lEEESK_SL_NS4_8TiledMMAINS4_8MMA_AtomIJNS4_4SM904GMMA30MMA_64x128x8_F32TF32TF32_SS_TNILNSP_7ScaleInE1ELSR_1EEEEEENS4_6LayoutINS5_IJSC_SB_SB_EEENS5_IJSB_NSA_ILi0EEESW_EEEEENS5_IJNS4_10UnderscoreESZ_SZ_EEEEENS4_23SM90_TMA_LOAD_MULTICASTENS4_14ComposedLayoutINS4_7SwizzleILi3ELi4ELi3EEENS4_18smem_ptr_flag_bitsILi32EEENSU_INS5_IJNSA_ILi8EEESI_EEENS5_IJSI_SB_EEEEEEEvNS4_8identityENS4_13SM90_TMA_LOADES1C_vS1D_EENS_8epilogue10collective6detail29Sm90TmaWarpSpecializedAdapterINS1H_15DefaultEpilogueISK_SL_SL_NS1G_6thread17LinearCombinationISK_Li1EffLNS1L_9ScaleType4KindE0ELNS_15FloatRoundStyleE2ESK_EENS1_15EpilogueDefaultEEEEEvvEEEEvNT_6ParamsE:
	.zero		1664


//--------------------- SYMBOLS --------------------------

	.type		.nv.reservedSmem.offset0,@object
	.size		.nv.reservedSmem.offset0,0x4
	.type		__assertfail,@function
